//
// Generated by NVIDIA NVVM Compiler
//
// Compiler Build ID: CL-36424714
// Cuda compilation tools, release 13.0, V13.0.88
// Based on NVVM 20.0.0
//

.version 9.0
.target sm_100
.address_size 64


.entry _Z13decode_kernelPfiifS_S_ii(
	.param .u64 .ptr .align 1 _Z13decode_kernelPfiifS_S_ii_param_0,
	.param .u32 _Z13decode_kernelPfiifS_S_ii_param_1,
	.param .u32 _Z13decode_kernelPfiifS_S_ii_param_2,
	.param .f32 _Z13decode_kernelPfiifS_S_ii_param_3,
	.param .u64 .ptr .align 1 _Z13decode_kernelPfiifS_S_ii_param_4,
	.param .u64 .ptr .align 1 _Z13decode_kernelPfiifS_S_ii_param_5,
	.param .u32 _Z13decode_kernelPfiifS_S_ii_param_6,
	.param .u32 _Z13decode_kernelPfiifS_S_ii_param_7
)
{
	.reg .pred 	%p<43>;
	.reg .b32 	%r<117>;
	.reg .b32 	%f<101>;
	.reg .b64 	%rd<24>;

	ld.param.u64 	%rd13, [_Z13decode_kernelPfiifS_S_ii_param_0];
	ld.param.u32 	%r37, [_Z13decode_kernelPfiifS_S_ii_param_1];
	ld.param.u32 	%r34, [_Z13decode_kernelPfiifS_S_ii_param_2];
	ld.param.f32 	%f20, [_Z13decode_kernelPfiifS_S_ii_param_3];
	ld.param.u64 	%rd14, [_Z13decode_kernelPfiifS_S_ii_param_5];
	ld.param.u32 	%r35, [_Z13decode_kernelPfiifS_S_ii_param_6];
	ld.param.u32 	%r36, [_Z13decode_kernelPfiifS_S_ii_param_7];
	cvta.to.global.u64 	%rd1, %rd14;
	mov.u32 	%r38, %ntid.x;
	mov.u32 	%r39, %ctaid.x;
	mov.u32 	%r40, %tid.x;
	mad.lo.s32 	%r1, %r38, %r39, %r40;
	setp.ge.s32 	%p1, %r1, %r37;
	@%p1 bra 	$L__BB0_20;
	cvta.to.global.u64 	%rd15, %rd13;
	add.s32 	%r41, %r34, 5;
	mul.lo.s32 	%r42, %r41, %r1;
	mul.wide.s32 	%rd16, %r42, 4;
	add.s64 	%rd2, %rd15, %rd16;
	ld.global.f32 	%f1, [%rd2+16];
	setp.lt.f32 	%p2, %f1, %f20;
	@%p2 bra 	$L__BB0_20;
	ld.global.f32 	%f98, [%rd2+20];
	setp.lt.s32 	%p3, %r34, 2;
	mov.f32 	%f100, 0f00000000;
	@%p3 bra 	$L__BB0_17;
	add.s64 	%rd21, %rd2, 24;
	add.s32 	%r2, %r34, -1;
	add.s32 	%r46, %r34, -2;
	and.b32  	%r3, %r2, 15;
	setp.lt.u32 	%p4, %r46, 15;
	mov.b32 	%r116, 0;
	mov.b32 	%r108, 1;
	@%p4 bra 	$L__BB0_7;
	and.b32  	%r4, %r2, -16;
	mov.b32 	%r102, 0;
	mov.u32 	%r116, %r102;
$L__BB0_5:
	.pragma "nounroll";
	add.s32 	%r48, %r102, 1;
	ld.global.f32 	%f23, [%rd21];
	setp.gt.f32 	%p5, %f23, %f98;
	selp.f32 	%f24, %f23, %f98, %p5;
	selp.b32 	%r49, %r48, %r116, %p5;
	ld.global.f32 	%f25, [%rd21+4];
	setp.gt.f32 	%p6, %f25, %f24;
	selp.f32 	%f26, %f25, %f24, %p6;
	add.s32 	%r50, %r102, 2;
	selp.b32 	%r51, %r50, %r49, %p6;
	ld.global.f32 	%f27, [%rd21+8];
	setp.gt.f32 	%p7, %f27, %f26;
	selp.f32 	%f28, %f27, %f26, %p7;
	add.s32 	%r52, %r102, 3;
	selp.b32 	%r53, %r52, %r51, %p7;
	ld.global.f32 	%f29, [%rd21+12];
	setp.gt.f32 	%p8, %f29, %f28;
	selp.f32 	%f30, %f29, %f28, %p8;
	add.s32 	%r54, %r102, 4;
	selp.b32 	%r55, %r54, %r53, %p8;
	ld.global.f32 	%f31, [%rd21+16];
	setp.gt.f32 	%p9, %f31, %f30;
	selp.f32 	%f32, %f31, %f30, %p9;
	add.s32 	%r56, %r102, 5;
	selp.b32 	%r57, %r56, %r55, %p9;
	ld.global.f32 	%f33, [%rd21+20];
	setp.gt.f32 	%p10, %f33, %f32;
	selp.f32 	%f34, %f33, %f32, %p10;
	add.s32 	%r58, %r102, 6;
	selp.b32 	%r59, %r58, %r57, %p10;
	ld.global.f32 	%f35, [%rd21+24];
	setp.gt.f32 	%p11, %f35, %f34;
	selp.f32 	%f36, %f35, %f34, %p11;
	add.s32 	%r60, %r102, 7;
	selp.b32 	%r61, %r60, %r59, %p11;
	ld.global.f32 	%f37, [%rd21+28];
	setp.gt.f32 	%p12, %f37, %f36;
	selp.f32 	%f38, %f37, %f36, %p12;
	add.s32 	%r62, %r102, 8;
	selp.b32 	%r63, %r62, %r61, %p12;
	ld.global.f32 	%f39, [%rd21+32];
	setp.gt.f32 	%p13, %f39, %f38;
	selp.f32 	%f40, %f39, %f38, %p13;
	add.s32 	%r64, %r102, 9;
	selp.b32 	%r65, %r64, %r63, %p13;
	ld.global.f32 	%f41, [%rd21+36];
	setp.gt.f32 	%p14, %f41, %f40;
	selp.f32 	%f42, %f41, %f40, %p14;
	add.s32 	%r66, %r102, 10;
	selp.b32 	%r67, %r66, %r65, %p14;
	ld.global.f32 	%f43, [%rd21+40];
	setp.gt.f32 	%p15, %f43, %f42;
	selp.f32 	%f44, %f43, %f42, %p15;
	add.s32 	%r68, %r102, 11;
	selp.b32 	%r69, %r68, %r67, %p15;
	ld.global.f32 	%f45, [%rd21+44];
	setp.gt.f32 	%p16, %f45, %f44;
	selp.f32 	%f46, %f45, %f44, %p16;
	add.s32 	%r70, %r102, 12;
	selp.b32 	%r71, %r70, %r69, %p16;
	ld.global.f32 	%f47, [%rd21+48];
	setp.gt.f32 	%p17, %f47, %f46;
	selp.f32 	%f48, %f47, %f46, %p17;
	add.s32 	%r72, %r102, 13;
	selp.b32 	%r73, %r72, %r71, %p17;
	ld.global.f32 	%f49, [%rd21+52];
	setp.gt.f32 	%p18, %f49, %f48;
	selp.f32 	%f50, %f49, %f48, %p18;
	add.s32 	%r74, %r102, 14;
	selp.b32 	%r75, %r74, %r73, %p18;
	ld.global.f32 	%f51, [%rd21+56];
	setp.gt.f32 	%p19, %f51, %f50;
	selp.f32 	%f52, %f51, %f50, %p19;
	add.s32 	%r76, %r102, 15;
	selp.b32 	%r77, %r76, %r75, %p19;
	ld.global.f32 	%f53, [%rd21+60];
	setp.gt.f32 	%p20, %f53, %f52;
	selp.f32 	%f98, %f53, %f52, %p20;
	add.s32 	%r102, %r102, 16;
	selp.b32 	%r116, %r102, %r77, %p20;
	add.s64 	%rd21, %rd21, 64;
	setp.ne.s32 	%p21, %r102, %r4;
	@%p21 bra 	$L__BB0_5;
	add.s32 	%r108, %r102, 1;
$L__BB0_7:
	setp.eq.s32 	%p22, %r3, 0;
	@%p22 bra 	$L__BB0_16;
	and.b32  	%r13, %r2, 7;
	setp.lt.u32 	%p23, %r3, 8;
	@%p23 bra 	$L__BB0_10;
	ld.global.f32 	%f55, [%rd21];
	setp.gt.f32 	%p24, %f55, %f98;
	selp.f32 	%f56, %f55, %f98, %p24;
	selp.b32 	%r79, %r108, %r116, %p24;
	ld.global.f32 	%f57, [%rd21+4];
	setp.gt.f32 	%p25, %f57, %f56;
	add.s32 	%r80, %r108, 1;
	selp.f32 	%f58, %f57, %f56, %p25;
	selp.b32 	%r81, %r80, %r79, %p25;
	ld.global.f32 	%f59, [%rd21+8];
	setp.gt.f32 	%p26, %f59, %f58;
	add.s32 	%r82, %r108, 2;
	selp.f32 	%f60, %f59, %f58, %p26;
	selp.b32 	%r83, %r82, %r81, %p26;
	ld.global.f32 	%f61, [%rd21+12];
	setp.gt.f32 	%p27, %f61, %f60;
	add.s32 	%r84, %r108, 3;
	selp.f32 	%f62, %f61, %f60, %p27;
	selp.b32 	%r85, %r84, %r83, %p27;
	ld.global.f32 	%f63, [%rd21+16];
	setp.gt.f32 	%p28, %f63, %f62;
	add.s32 	%r86, %r108, 4;
	selp.f32 	%f64, %f63, %f62, %p28;
	selp.b32 	%r87, %r86, %r85, %p28;
	ld.global.f32 	%f65, [%rd21+20];
	setp.gt.f32 	%p29, %f65, %f64;
	add.s32 	%r88, %r108, 5;
	selp.f32 	%f66, %f65, %f64, %p29;
	selp.b32 	%r89, %r88, %r87, %p29;
	ld.global.f32 	%f67, [%rd21+24];
	setp.gt.f32 	%p30, %f67, %f66;
	add.s32 	%r90, %r108, 6;
	selp.f32 	%f68, %f67, %f66, %p30;
	selp.b32 	%r91, %r90, %r89, %p30;
	ld.global.f32 	%f69, [%rd21+28];
	setp.gt.f32 	%p31, %f69, %f68;
	add.s32 	%r92, %r108, 7;
	selp.f32 	%f98, %f69, %f68, %p31;
	selp.b32 	%r116, %r92, %r91, %p31;
	add.s64 	%rd21, %rd21, 32;
	add.s32 	%r108, %r108, 8;
$L__BB0_10:
	setp.eq.s32 	%p32, %r13, 0;
	@%p32 bra 	$L__BB0_16;
	and.b32  	%r19, %r2, 3;
	setp.lt.u32 	%p33, %r13, 4;
	@%p33 bra 	$L__BB0_13;
	ld.global.f32 	%f71, [%rd21];
	setp.gt.f32 	%p34, %f71, %f98;
	selp.f32 	%f72, %f71, %f98, %p34;
	selp.b32 	%r94, %r108, %r116, %p34;
	ld.global.f32 	%f73, [%rd21+4];
	setp.gt.f32 	%p35, %f73, %f72;
	add.s32 	%r95, %r108, 1;
	selp.f32 	%f74, %f73, %f72, %p35;
	selp.b32 	%r96, %r95, %r94, %p35;
	ld.global.f32 	%f75, [%rd21+8];
	setp.gt.f32 	%p36, %f75, %f74;
	add.s32 	%r97, %r108, 2;
	selp.f32 	%f76, %f75, %f74, %p36;
	selp.b32 	%r98, %r97, %r96, %p36;
	ld.global.f32 	%f77, [%rd21+12];
	setp.gt.f32 	%p37, %f77, %f76;
	add.s32 	%r99, %r108, 3;
	selp.f32 	%f98, %f77, %f76, %p37;
	selp.b32 	%r116, %r99, %r98, %p37;
	add.s64 	%rd21, %rd21, 16;
	add.s32 	%r108, %r108, 4;
$L__BB0_13:
	setp.eq.s32 	%p38, %r19, 0;
	@%p38 bra 	$L__BB0_16;
	neg.s32 	%r113, %r19;
$L__BB0_15:
	.pragma "nounroll";
	ld.global.f32 	%f78, [%rd21];
	setp.gt.f32 	%p39, %f78, %f98;
	selp.f32 	%f98, %f78, %f98, %p39;
	selp.b32 	%r116, %r108, %r116, %p39;
	add.s32 	%r108, %r108, 1;
	add.s64 	%rd21, %rd21, 4;
	add.s32 	%r113, %r113, 1;
	setp.ne.s32 	%p40, %r113, 0;
	@%p40 bra 	$L__BB0_15;
$L__BB0_16:
	cvt.rn.f32.u32 	%f100, %r116;
$L__BB0_17:
	mul.f32 	%f19, %f1, %f98;
	setp.lt.f32 	%p41, %f19, %f20;
	@%p41 bra 	$L__BB0_20;
	atom.global.add.f32 	%f79, [%rd1], 0f3F800000;
	cvt.rzi.s32.f32 	%r33, %f79;
	setp.ge.s32 	%p42, %r33, %r35;
	@%p42 bra 	$L__BB0_20;
	ld.global.f32 	%f80, [%rd2];
	ld.global.f32 	%f81, [%rd2+4];
	ld.global.f32 	%f82, [%rd2+8];
	ld.global.f32 	%f83, [%rd2+12];
	mul.f32 	%f84, %f82, 0f3F000000;
	sub.f32 	%f85, %f80, %f84;
	mul.f32 	%f86, %f83, 0f3F000000;
	sub.f32 	%f87, %f81, %f86;
	add.f32 	%f88, %f80, %f84;
	add.f32 	%f89, %f81, %f86;
	mul.lo.s32 	%r100, %r33, %r36;
	mul.wide.s32 	%rd17, %r100, 4;
	add.s64 	%rd18, %rd1, %rd17;
	st.global.f32 	[%rd18+4], %f85;
	st.global.f32 	[%rd18+8], %f87;
	st.global.f32 	[%rd18+12], %f88;
	st.global.f32 	[%rd18+16], %f89;
	st.global.f32 	[%rd18+20], %f19;
	st.global.f32 	[%rd18+24], %f100;
	mov.b32 	%r101, 1065353216;
	st.global.u32 	[%rd18+28], %r101;
$L__BB0_20:
	ret;

}
.entry _Z19decode_kernel_batchPfmiifS_S_mmii(
	.param .u64 .ptr .align 1 _Z19decode_kernel_batchPfmiifS_S_mmii_param_0,
	.param .u64 _Z19decode_kernel_batchPfmiifS_S_mmii_param_1,
	.param .u32 _Z19decode_kernel_batchPfmiifS_S_mmii_param_2,
	.param .u32 _Z19decode_kernel_batchPfmiifS_S_mmii_param_3,
	.param .f32 _Z19decode_kernel_batchPfmiifS_S_mmii_param_4,
	.param .u64 .ptr .align 1 _Z19decode_kernel_batchPfmiifS_S_mmii_param_5,
	.param .u64 .ptr .align 1 _Z19decode_kernel_batchPfmiifS_S_mmii_param_6,
	.param .u64 _Z19decode_kernel_batchPfmiifS_S_mmii_param_7,
	.param .u64 _Z19decode_kernel_batchPfmiifS_S_mmii_param_8,
	.param .u32 _Z19decode_kernel_batchPfmiifS_S_mmii_param_9,
	.param .u32 _Z19decode_kernel_batchPfmiifS_S_mmii_param_10
)
{
	.reg .pred 	%p<45>;
	.reg .b32 	%r<122>;
	.reg .b32 	%f<101>;
	.reg .b64 	%rd<34>;

	ld.param.u64 	%rd14, [_Z19decode_kernel_batchPfmiifS_S_mmii_param_0];
	ld.param.u64 	%rd15, [_Z19decode_kernel_batchPfmiifS_S_mmii_param_1];
	ld.param.u32 	%r37, [_Z19decode_kernel_batchPfmiifS_S_mmii_param_2];
	ld.param.u32 	%r34, [_Z19decode_kernel_batchPfmiifS_S_mmii_param_3];
	ld.param.f32 	%f20, [_Z19decode_kernel_batchPfmiifS_S_mmii_param_4];
	ld.param.u64 	%rd16, [_Z19decode_kernel_batchPfmiifS_S_mmii_param_6];
	ld.param.u64 	%rd17, [_Z19decode_kernel_batchPfmiifS_S_mmii_param_7];
	ld.param.u64 	%rd18, [_Z19decode_kernel_batchPfmiifS_S_mmii_param_8];
	ld.param.u32 	%r35, [_Z19decode_kernel_batchPfmiifS_S_mmii_param_9];
	ld.param.u32 	%r36, [_Z19decode_kernel_batchPfmiifS_S_mmii_param_10];
	mov.u32 	%r38, %ntid.x;
	mov.u32 	%r39, %ctaid.x;
	mov.u32 	%r40, %tid.x;
	mad.lo.s32 	%r1, %r38, %r39, %r40;
	mov.u32 	%r41, %ntid.y;
	mov.u32 	%r42, %ctaid.y;
	mov.u32 	%r43, %tid.y;
	mad.lo.s32 	%r44, %r41, %r42, %r43;
	setp.ge.s32 	%p1, %r1, %r37;
	cvt.u64.u32 	%rd1, %r44;
	setp.le.u64 	%p2, %rd18, %rd1;
	or.pred  	%p3, %p1, %p2;
	@%p3 bra 	$L__BB1_20;
	cvta.to.global.u64 	%rd20, %rd14;
	cvta.to.global.u64 	%rd21, %rd16;
	mul.lo.s64 	%rd22, %rd17, %rd1;
	shl.b64 	%rd23, %rd22, 2;
	add.s64 	%rd2, %rd21, %rd23;
	add.s32 	%r46, %r34, 5;
	mul.lo.s32 	%r47, %r46, %r1;
	cvt.s64.s32 	%rd24, %r47;
	mad.lo.s64 	%rd25, %rd15, %rd1, %rd24;
	shl.b64 	%rd26, %rd25, 2;
	add.s64 	%rd3, %rd20, %rd26;
	ld.global.f32 	%f1, [%rd3+16];
	setp.lt.f32 	%p4, %f1, %f20;
	@%p4 bra 	$L__BB1_20;
	ld.global.f32 	%f98, [%rd3+20];
	setp.lt.s32 	%p5, %r34, 2;
	mov.f32 	%f100, 0f00000000;
	@%p5 bra 	$L__BB1_17;
	add.s64 	%rd31, %rd3, 24;
	add.s32 	%r2, %r34, -1;
	add.s32 	%r51, %r34, -2;
	and.b32  	%r3, %r2, 15;
	setp.lt.u32 	%p6, %r51, 15;
	mov.b32 	%r121, 0;
	mov.b32 	%r113, 1;
	@%p6 bra 	$L__BB1_7;
	and.b32  	%r4, %r2, -16;
	mov.b32 	%r107, 0;
	mov.u32 	%r121, %r107;
$L__BB1_5:
	.pragma "nounroll";
	add.s32 	%r53, %r107, 1;
	ld.global.f32 	%f23, [%rd31];
	setp.gt.f32 	%p7, %f23, %f98;
	selp.f32 	%f24, %f23, %f98, %p7;
	selp.b32 	%r54, %r53, %r121, %p7;
	ld.global.f32 	%f25, [%rd31+4];
	setp.gt.f32 	%p8, %f25, %f24;
	selp.f32 	%f26, %f25, %f24, %p8;
	add.s32 	%r55, %r107, 2;
	selp.b32 	%r56, %r55, %r54, %p8;
	ld.global.f32 	%f27, [%rd31+8];
	setp.gt.f32 	%p9, %f27, %f26;
	selp.f32 	%f28, %f27, %f26, %p9;
	add.s32 	%r57, %r107, 3;
	selp.b32 	%r58, %r57, %r56, %p9;
	ld.global.f32 	%f29, [%rd31+12];
	setp.gt.f32 	%p10, %f29, %f28;
	selp.f32 	%f30, %f29, %f28, %p10;
	add.s32 	%r59, %r107, 4;
	selp.b32 	%r60, %r59, %r58, %p10;
	ld.global.f32 	%f31, [%rd31+16];
	setp.gt.f32 	%p11, %f31, %f30;
	selp.f32 	%f32, %f31, %f30, %p11;
	add.s32 	%r61, %r107, 5;
	selp.b32 	%r62, %r61, %r60, %p11;
	ld.global.f32 	%f33, [%rd31+20];
	setp.gt.f32 	%p12, %f33, %f32;
	selp.f32 	%f34, %f33, %f32, %p12;
	add.s32 	%r63, %r107, 6;
	selp.b32 	%r64, %r63, %r62, %p12;
	ld.global.f32 	%f35, [%rd31+24];
	setp.gt.f32 	%p13, %f35, %f34;
	selp.f32 	%f36, %f35, %f34, %p13;
	add.s32 	%r65, %r107, 7;
	selp.b32 	%r66, %r65, %r64, %p13;
	ld.global.f32 	%f37, [%rd31+28];
	setp.gt.f32 	%p14, %f37, %f36;
	selp.f32 	%f38, %f37, %f36, %p14;
	add.s32 	%r67, %r107, 8;
	selp.b32 	%r68, %r67, %r66, %p14;
	ld.global.f32 	%f39, [%rd31+32];
	setp.gt.f32 	%p15, %f39, %f38;
	selp.f32 	%f40, %f39, %f38, %p15;
	add.s32 	%r69, %r107, 9;
	selp.b32 	%r70, %r69, %r68, %p15;
	ld.global.f32 	%f41, [%rd31+36];
	setp.gt.f32 	%p16, %f41, %f40;
	selp.f32 	%f42, %f41, %f40, %p16;
	add.s32 	%r71, %r107, 10;
	selp.b32 	%r72, %r71, %r70, %p16;
	ld.global.f32 	%f43, [%rd31+40];
	setp.gt.f32 	%p17, %f43, %f42;
	selp.f32 	%f44, %f43, %f42, %p17;
	add.s32 	%r73, %r107, 11;
	selp.b32 	%r74, %r73, %r72, %p17;
	ld.global.f32 	%f45, [%rd31+44];
	setp.gt.f32 	%p18, %f45, %f44;
	selp.f32 	%f46, %f45, %f44, %p18;
	add.s32 	%r75, %r107, 12;
	selp.b32 	%r76, %r75, %r74, %p18;
	ld.global.f32 	%f47, [%rd31+48];
	setp.gt.f32 	%p19, %f47, %f46;
	selp.f32 	%f48, %f47, %f46, %p19;
	add.s32 	%r77, %r107, 13;
	selp.b32 	%r78, %r77, %r76, %p19;
	ld.global.f32 	%f49, [%rd31+52];
	setp.gt.f32 	%p20, %f49, %f48;
	selp.f32 	%f50, %f49, %f48, %p20;
	add.s32 	%r79, %r107, 14;
	selp.b32 	%r80, %r79, %r78, %p20;
	ld.global.f32 	%f51, [%rd31+56];
	setp.gt.f32 	%p21, %f51, %f50;
	selp.f32 	%f52, %f51, %f50, %p21;
	add.s32 	%r81, %r107, 15;
	selp.b32 	%r82, %r81, %r80, %p21;
	ld.global.f32 	%f53, [%rd31+60];
	setp.gt.f32 	%p22, %f53, %f52;
	selp.f32 	%f98, %f53, %f52, %p22;
	add.s32 	%r107, %r107, 16;
	selp.b32 	%r121, %r107, %r82, %p22;
	add.s64 	%rd31, %rd31, 64;
	setp.ne.s32 	%p23, %r107, %r4;
	@%p23 bra 	$L__BB1_5;
	add.s32 	%r113, %r107, 1;
$L__BB1_7:
	setp.eq.s32 	%p24, %r3, 0;
	@%p24 bra 	$L__BB1_16;
	and.b32  	%r13, %r2, 7;
	setp.lt.u32 	%p25, %r3, 8;
	@%p25 bra 	$L__BB1_10;
	ld.global.f32 	%f55, [%rd31];
	setp.gt.f32 	%p26, %f55, %f98;
	selp.f32 	%f56, %f55, %f98, %p26;
	selp.b32 	%r84, %r113, %r121, %p26;
	ld.global.f32 	%f57, [%rd31+4];
	setp.gt.f32 	%p27, %f57, %f56;
	add.s32 	%r85, %r113, 1;
	selp.f32 	%f58, %f57, %f56, %p27;
	selp.b32 	%r86, %r85, %r84, %p27;
	ld.global.f32 	%f59, [%rd31+8];
	setp.gt.f32 	%p28, %f59, %f58;
	add.s32 	%r87, %r113, 2;
	selp.f32 	%f60, %f59, %f58, %p28;
	selp.b32 	%r88, %r87, %r86, %p28;
	ld.global.f32 	%f61, [%rd31+12];
	setp.gt.f32 	%p29, %f61, %f60;
	add.s32 	%r89, %r113, 3;
	selp.f32 	%f62, %f61, %f60, %p29;
	selp.b32 	%r90, %r89, %r88, %p29;
	ld.global.f32 	%f63, [%rd31+16];
	setp.gt.f32 	%p30, %f63, %f62;
	add.s32 	%r91, %r113, 4;
	selp.f32 	%f64, %f63, %f62, %p30;
	selp.b32 	%r92, %r91, %r90, %p30;
	ld.global.f32 	%f65, [%rd31+20];
	setp.gt.f32 	%p31, %f65, %f64;
	add.s32 	%r93, %r113, 5;
	selp.f32 	%f66, %f65, %f64, %p31;
	selp.b32 	%r94, %r93, %r92, %p31;
	ld.global.f32 	%f67, [%rd31+24];
	setp.gt.f32 	%p32, %f67, %f66;
	add.s32 	%r95, %r113, 6;
	selp.f32 	%f68, %f67, %f66, %p32;
	selp.b32 	%r96, %r95, %r94, %p32;
	ld.global.f32 	%f69, [%rd31+28];
	setp.gt.f32 	%p33, %f69, %f68;
	add.s32 	%r97, %r113, 7;
	selp.f32 	%f98, %f69, %f68, %p33;
	selp.b32 	%r121, %r97, %r96, %p33;
	add.s64 	%rd31, %rd31, 32;
	add.s32 	%r113, %r113, 8;
$L__BB1_10:
	setp.eq.s32 	%p34, %r13, 0;
	@%p34 bra 	$L__BB1_16;
	and.b32  	%r19, %r2, 3;
	setp.lt.u32 	%p35, %r13, 4;
	@%p35 bra 	$L__BB1_13;
	ld.global.f32 	%f71, [%rd31];
	setp.gt.f32 	%p36, %f71, %f98;
	selp.f32 	%f72, %f71, %f98, %p36;
	selp.b32 	%r99, %r113, %r121, %p36;
	ld.global.f32 	%f73, [%rd31+4];
	setp.gt.f32 	%p37, %f73, %f72;
	add.s32 	%r100, %r113, 1;
	selp.f32 	%f74, %f73, %f72, %p37;
	selp.b32 	%r101, %r100, %r99, %p37;
	ld.global.f32 	%f75, [%rd31+8];
	setp.gt.f32 	%p38, %f75, %f74;
	add.s32 	%r102, %r113, 2;
	selp.f32 	%f76, %f75, %f74, %p38;
	selp.b32 	%r103, %r102, %r101, %p38;
	ld.global.f32 	%f77, [%rd31+12];
	setp.gt.f32 	%p39, %f77, %f76;
	add.s32 	%r104, %r113, 3;
	selp.f32 	%f98, %f77, %f76, %p39;
	selp.b32 	%r121, %r104, %r103, %p39;
	add.s64 	%rd31, %rd31, 16;
	add.s32 	%r113, %r113, 4;
$L__BB1_13:
	setp.eq.s32 	%p40, %r19, 0;
	@%p40 bra 	$L__BB1_16;
	neg.s32 	%r118, %r19;
$L__BB1_15:
	.pragma "nounroll";
	ld.global.f32 	%f78, [%rd31];
	setp.gt.f32 	%p41, %f78, %f98;
	selp.f32 	%f98, %f78, %f98, %p41;
	selp.b32 	%r121, %r113, %r121, %p41;
	add.s32 	%r113, %r113, 1;
	add.s64 	%rd31, %rd31, 4;
	add.s32 	%r118, %r118, 1;
	setp.ne.s32 	%p42, %r118, 0;
	@%p42 bra 	$L__BB1_15;
$L__BB1_16:
	cvt.rn.f32.u32 	%f100, %r121;
$L__BB1_17:
	mul.f32 	%f19, %f1, %f98;
	setp.lt.f32 	%p43, %f19, %f20;
	@%p43 bra 	$L__BB1_20;
	atom.global.add.f32 	%f79, [%rd2], 0f3F800000;
	cvt.rzi.s32.f32 	%r33, %f79;
	setp.ge.s32 	%p44, %r33, %r35;
	@%p44 bra 	$L__BB1_20;
	ld.global.f32 	%f80, [%rd3];
	ld.global.f32 	%f81, [%rd3+4];
	ld.global.f32 	%f82, [%rd3+8];
	ld.global.f32 	%f83, [%rd3+12];
	mul.f32 	%f84, %f82, 0f3F000000;
	sub.f32 	%f85, %f80, %f84;
	mul.f32 	%f86, %f83, 0f3F000000;
	sub.f32 	%f87, %f81, %f86;
	add.f32 	%f88, %f80, %f84;
	add.f32 	%f89, %f81, %f86;
	mul.lo.s32 	%r105, %r33, %r36;
	mul.wide.s32 	%rd27, %r105, 4;
	add.s64 	%rd28, %rd2, %rd27;
	st.global.f32 	[%rd28+4], %f85;
	st.global.f32 	[%rd28+8], %f87;
	st.global.f32 	[%rd28+12], %f88;
	st.global.f32 	[%rd28+16], %f89;
	st.global.f32 	[%rd28+20], %f19;
	st.global.f32 	[%rd28+24], %f100;
	mov.b32 	%r106, 1065353216;
	st.global.u32 	[%rd28+28], %r106;
$L__BB1_20:
	ret;

}
.entry _Z15fast_nms_kernelPfifi(
	.param .u64 .ptr .align 1 _Z15fast_nms_kernelPfifi_param_0,
	.param .u32 _Z15fast_nms_kernelPfifi_param_1,
	.param .f32 _Z15fast_nms_kernelPfifi_param_2,
	.param .u32 _Z15fast_nms_kernelPfifi_param_3
)
{
	.reg .pred 	%p<12>;
	.reg .b32 	%r<16>;
	.reg .b32 	%f<39>;
	.reg .b64 	%rd<7>;

	ld.param.u64 	%rd4, [_Z15fast_nms_kernelPfifi_param_0];
	ld.param.u32 	%r6, [_Z15fast_nms_kernelPfifi_param_1];
	ld.param.f32 	%f14, [_Z15fast_nms_kernelPfifi_param_2];
	ld.param.u32 	%r5, [_Z15fast_nms_kernelPfifi_param_3];
	cvta.to.global.u64 	%rd1, %rd4;
	mov.u32 	%r7, %ntid.x;
	mov.u32 	%r8, %ctaid.x;
	mov.u32 	%r9, %tid.x;
	mad.lo.s32 	%r1, %r7, %r8, %r9;
	ld.global.f32 	%f15, [%rd1];
	cvt.rzi.s32.f32 	%r10, %f15;
	min.s32 	%r2, %r10, %r6;
	setp.ge.s32 	%p1, %r1, %r2;
	@%p1 bra 	$L__BB2_12;
	setp.lt.s32 	%p2, %r2, 1;
	@%p2 bra 	$L__BB2_12;
	mul.lo.s32 	%r12, %r5, %r1;
	mul.wide.s32 	%rd5, %r12, 4;
	add.s64 	%rd2, %rd1, %rd5;
	mov.b32 	%r15, 0;
$L__BB2_3:
	setp.eq.s32 	%p3, %r15, %r1;
	@%p3 bra 	$L__BB2_11;
	mul.lo.s32 	%r13, %r15, %r5;
	mul.wide.s32 	%rd6, %r13, 4;
	add.s64 	%rd3, %rd1, %rd6;
	ld.global.f32 	%f16, [%rd2+24];
	ld.global.f32 	%f17, [%rd3+24];
	setp.neu.f32 	%p4, %f16, %f17;
	@%p4 bra 	$L__BB2_11;
	ld.global.f32 	%f1, [%rd3+20];
	ld.global.f32 	%f2, [%rd2+20];
	setp.ltu.f32 	%p5, %f1, %f2;
	@%p5 bra 	$L__BB2_11;
	setp.eq.f32 	%p6, %f1, %f2;
	setp.lt.s32 	%p7, %r15, %r1;
	and.pred  	%p8, %p7, %p6;
	@%p8 bra 	$L__BB2_11;
	ld.global.f32 	%f3, [%rd2+4];
	ld.global.f32 	%f4, [%rd2+8];
	ld.global.f32 	%f5, [%rd2+12];
	ld.global.f32 	%f6, [%rd2+16];
	ld.global.f32 	%f7, [%rd3+4];
	ld.global.f32 	%f8, [%rd3+8];
	ld.global.f32 	%f9, [%rd3+12];
	ld.global.f32 	%f10, [%rd3+16];
	max.f32 	%f19, %f3, %f7;
	max.f32 	%f20, %f4, %f8;
	min.f32 	%f21, %f5, %f9;
	min.f32 	%f22, %f6, %f10;
	sub.f32 	%f23, %f21, %f19;
	max.f32 	%f24, %f23, 0f00000000;
	sub.f32 	%f25, %f22, %f20;
	max.f32 	%f26, %f25, 0f00000000;
	mul.f32 	%f11, %f24, %f26;
	setp.eq.f32 	%p9, %f11, 0f00000000;
	mov.f32 	%f38, 0f00000000;
	@%p9 bra 	$L__BB2_9;
	sub.f32 	%f27, %f5, %f3;
	max.f32 	%f28, %f27, 0f00000000;
	sub.f32 	%f29, %f6, %f4;
	max.f32 	%f30, %f29, 0f00000000;
	sub.f32 	%f31, %f9, %f7;
	max.f32 	%f32, %f31, 0f00000000;
	sub.f32 	%f33, %f10, %f8;
	max.f32 	%f34, %f33, 0f00000000;
	mul.f32 	%f35, %f32, %f34;
	fma.rn.f32 	%f36, %f28, %f30, %f35;
	sub.f32 	%f37, %f36, %f11;
	div.rn.f32 	%f38, %f11, %f37;
$L__BB2_9:
	setp.leu.f32 	%p10, %f38, %f14;
	@%p10 bra 	$L__BB2_11;
	mov.b32 	%r14, 0;
	st.global.u32 	[%rd2+28], %r14;
	bra.uni 	$L__BB2_12;
$L__BB2_11:
	add.s32 	%r15, %r15, 1;
	setp.ne.s32 	%p11, %r15, %r2;
	@%p11 bra 	$L__BB2_3;
$L__BB2_12:
	ret;

}
.entry _Z21fast_nms_kernel_batchPfifmii(
	.param .u64 .ptr .align 1 _Z21fast_nms_kernel_batchPfifmii_param_0,
	.param .u32 _Z21fast_nms_kernel_batchPfifmii_param_1,
	.param .f32 _Z21fast_nms_kernel_batchPfifmii_param_2,
	.param .u64 _Z21fast_nms_kernel_batchPfifmii_param_3,
	.param .u32 _Z21fast_nms_kernel_batchPfifmii_param_4,
	.param .u32 _Z21fast_nms_kernel_batchPfifmii_param_5
)
{
	.reg .pred 	%p<12>;
	.reg .b32 	%r<18>;
	.reg .b32 	%f<39>;
	.reg .b64 	%rd<12>;

	ld.param.u64 	%rd6, [_Z21fast_nms_kernel_batchPfifmii_param_0];
	ld.param.u32 	%r6, [_Z21fast_nms_kernel_batchPfifmii_param_1];
	ld.param.f32 	%f14, [_Z21fast_nms_kernel_batchPfifmii_param_2];
	ld.param.u64 	%rd5, [_Z21fast_nms_kernel_batchPfifmii_param_3];
	ld.param.u32 	%r7, [_Z21fast_nms_kernel_batchPfifmii_param_4];
	ld.param.u32 	%r5, [_Z21fast_nms_kernel_batchPfifmii_param_5];
	cvta.to.global.u64 	%rd1, %rd6;
	mov.u32 	%r8, %ntid.x;
	mov.u32 	%r9, %ctaid.x;
	mov.u32 	%r10, %tid.x;
	mad.lo.s32 	%r1, %r8, %r9, %r10;
	ld.global.f32 	%f15, [%rd1];
	cvt.rzi.s32.f32 	%r11, %f15;
	min.s32 	%r2, %r11, %r6;
	min.s32 	%r12, %r7, %r2;
	setp.le.s32 	%p1, %r12, %r1;
	@%p1 bra 	$L__BB3_12;
	cvt.s64.s32 	%rd7, %r1;
	mul.lo.s64 	%rd8, %rd5, %rd7;
	shl.b64 	%rd9, %rd8, 2;
	add.s64 	%rd2, %rd1, %rd9;
	setp.lt.s32 	%p2, %r2, 1;
	@%p2 bra 	$L__BB3_12;
	mul.lo.s32 	%r14, %r5, %r1;
	mul.wide.s32 	%rd10, %r14, 4;
	add.s64 	%rd3, %rd2, %rd10;
	mov.b32 	%r17, 0;
$L__BB3_3:
	setp.eq.s32 	%p3, %r17, %r1;
	@%p3 bra 	$L__BB3_11;
	mul.lo.s32 	%r15, %r17, %r5;
	mul.wide.s32 	%rd11, %r15, 4;
	add.s64 	%rd4, %rd2, %rd11;
	ld.global.f32 	%f16, [%rd3+24];
	ld.global.f32 	%f17, [%rd4+24];
	setp.neu.f32 	%p4, %f16, %f17;
	@%p4 bra 	$L__BB3_11;
	ld.global.f32 	%f1, [%rd4+20];
	ld.global.f32 	%f2, [%rd3+20];
	setp.ltu.f32 	%p5, %f1, %f2;
	@%p5 bra 	$L__BB3_11;
	setp.eq.f32 	%p6, %f1, %f2;
	setp.lt.s32 	%p7, %r17, %r1;
	and.pred  	%p8, %p7, %p6;
	@%p8 bra 	$L__BB3_11;
	ld.global.f32 	%f3, [%rd3+4];
	ld.global.f32 	%f4, [%rd3+8];
	ld.global.f32 	%f5, [%rd3+12];
	ld.global.f32 	%f6, [%rd3+16];
	ld.global.f32 	%f7, [%rd4+4];
	ld.global.f32 	%f8, [%rd4+8];
	ld.global.f32 	%f9, [%rd4+12];
	ld.global.f32 	%f10, [%rd4+16];
	max.f32 	%f19, %f3, %f7;
	max.f32 	%f20, %f4, %f8;
	min.f32 	%f21, %f5, %f9;
	min.f32 	%f22, %f6, %f10;
	sub.f32 	%f23, %f21, %f19;
	max.f32 	%f24, %f23, 0f00000000;
	sub.f32 	%f25, %f22, %f20;
	max.f32 	%f26, %f25, 0f00000000;
	mul.f32 	%f11, %f24, %f26;
	setp.eq.f32 	%p9, %f11, 0f00000000;
	mov.f32 	%f38, 0f00000000;
	@%p9 bra 	$L__BB3_9;
	sub.f32 	%f27, %f5, %f3;
	max.f32 	%f28, %f27, 0f00000000;
	sub.f32 	%f29, %f6, %f4;
	max.f32 	%f30, %f29, 0f00000000;
	sub.f32 	%f31, %f9, %f7;
	max.f32 	%f32, %f31, 0f00000000;
	sub.f32 	%f33, %f10, %f8;
	max.f32 	%f34, %f33, 0f00000000;
	mul.f32 	%f35, %f32, %f34;
	fma.rn.f32 	%f36, %f28, %f30, %f35;
	sub.f32 	%f37, %f36, %f11;
	div.rn.f32 	%f38, %f11, %f37;
$L__BB3_9:
	setp.leu.f32 	%p10, %f38, %f14;
	@%p10 bra 	$L__BB3_11;
	mov.b32 	%r16, 0;
	st.global.u32 	[%rd3+28], %r16;
	bra.uni 	$L__BB3_12;
$L__BB3_11:
	add.s32 	%r17, %r17, 1;
	setp.ne.s32 	%p11, %r17, %r2;
	@%p11 bra 	$L__BB3_3;
$L__BB3_12:
	ret;

}


// ===== COMPILED SASS (sm_100) =====

	.target	sm_100

	.elftype	@"ET_EXEC"


//--------------------- .note.nv.tkinfo           --------------------------
	.section	.note.nv.tkinfo,"",@"SHT_NOTE"
	.sectionflags	@"SHF_NOTE_NV_TKINFO"
	.tkinfo
        /*0018*/ 	.word	0x00000002
        /*0030*/ 	.string	""
        /*0030*/ 	.string	"ptxas"
        /*0030*/ 	.string	"Cuda compilation tools, release 13.0, V13.0.88"
        /*0030*/ 	.string	"Build cuda_13.0.r13.0/compiler.36424714_0"
        /*0030*/ 	.string	"-arch sm_100 -m 64 "



//--------------------- .note.nv.cuinfo           --------------------------
	.section	.note.nv.cuinfo,"",@"SHT_NOTE"
	.sectionflags	@"SHF_NOTE_NV_CUINFO"
        /*0018*/ 	.short	0x0002
        /*001a*/ 	.short	0x0064
        /*001c*/ 	.short	0x0082
	.zero		2


//--------------------- .nv.info                  --------------------------
	.section	.nv.info,"",@"SHT_CUDA_INFO"
	.align	4


	//----- nvinfo : EIATTR_REGCOUNT
	.align		4
        /*0000*/ 	.byte	0x04, 0x2f
        /*0002*/ 	.short	(.L_1 - .L_0)
	.align		4
.L_0:
        /*0004*/ 	.word	index@(_Z13decode_kernelPfiifS_S_ii)
        /*0008*/ 	.word	0x00000020


	//----- nvinfo : EIATTR_FRAME_SIZE
	.align		4
.L_1:
        /*000c*/ 	.byte	0x04, 0x11
        /*000e*/ 	.short	(.L_3 - .L_2)
	.align		4
.L_2:
        /*0010*/ 	.word	index@(_Z13decode_kernelPfiifS_S_ii)
        /*0014*/ 	.word	0x00000000


	//----- nvinfo : EIATTR_REGCOUNT
	.align		4
.L_3:
        /*0018*/ 	.byte	0x04, 0x2f
        /*001a*/ 	.short	(.L_5 - .L_4)
	.align		4
.L_4:
        /*001c*/ 	.word	index@(_Z19decode_kernel_batchPfmiifS_S_mmii)
        /*0020*/ 	.word	0x0000001f


	//----- nvinfo : EIATTR_FRAME_SIZE
	.align		4
.L_5:
        /*0024*/ 	.byte	0x04, 0x11
        /*0026*/ 	.short	(.L_7 - .L_6)
	.align		4
.L_6:
        /*0028*/ 	.word	index@(_Z19decode_kernel_batchPfmiifS_S_mmii)
        /*002c*/ 	.word	0x00000000


	//----- nvinfo : EIATTR_REGCOUNT
	.align		4
.L_7:
        /*0030*/ 	.byte	0x04, 0x2f
        /*0032*/ 	.short	(.L_9 - .L_8)
	.align		4
.L_8:
        /*0034*/ 	.word	index@(_Z15fast_nms_kernelPfifi)
        /*0038*/ 	.word	0x0000001a


	//----- nvinfo : EIATTR_FRAME_SIZE
	.align		4
.L_9:
        /*003c*/ 	.byte	0x04, 0x11
        /*003e*/ 	.short	(.L_11 - .L_10)
	.align		4
.L_10:
        /*0040*/ 	.word	index@($__internal_1_$__cuda_sm3x_div_rn_noftz_f32_slowpath)
        /*0044*/ 	.word	0x00000000


	//----- nvinfo : EIATTR_FRAME_SIZE
	.align		4
.L_11:
        /*0048*/ 	.byte	0x04, 0x11
        /*004a*/ 	.short	(.L_13 - .L_12)
	.align		4
.L_12:
        /*004c*/ 	.word	index@(_Z15fast_nms_kernelPfifi)
        /*0050*/ 	.word	0x00000000


	//----- nvinfo : EIATTR_REGCOUNT
	.align		4
.L_13:
        /*0054*/ 	.byte	0x04, 0x2f
        /*0056*/ 	.short	(.L_15 - .L_14)
	.align		4
.L_14:
        /*0058*/ 	.word	index@(_Z21fast_nms_kernel_batchPfifmii)
        /*005c*/ 	.word	0x00000018


	//----- nvinfo : EIATTR_FRAME_SIZE
	.align		4
.L_15:
        /*0060*/ 	.byte	0x04, 0x11
        /*0062*/ 	.short	(.L_17 - .L_16)
	.align		4
.L_16:
        /*0064*/ 	.word	index@($__internal_0_$__cuda_sm3x_div_rn_noftz_f32_slowpath)
        /*0068*/ 	.word	0x00000000


	//----- nvinfo : EIATTR_FRAME_SIZE
	.align		4
.L_17:
        /*006c*/ 	.byte	0x04, 0x11
        /*006e*/ 	.short	(.L_19 - .L_18)
	.align		4
.L_18:
        /*0070*/ 	.word	index@(_Z21fast_nms_kernel_batchPfifmii)
        /*0074*/ 	.word	0x00000000


	//----- nvinfo : EIATTR_MIN_STACK_SIZE
	.align		4
.L_19:
        /*0078*/ 	.byte	0x04, 0x12
        /*007a*/ 	.short	(.L_21 - .L_20)
	.align		4
.L_20:
        /*007c*/ 	.word	index@(_Z21fast_nms_kernel_batchPfifmii)
        /*0080*/ 	.word	0x00000000


	//----- nvinfo : EIATTR_MIN_STACK_SIZE
	.align		4
.L_21:
        /*0084*/ 	.byte	0x04, 0x12
        /*0086*/ 	.short	(.L_23 - .L_22)
	.align		4
.L_22:
        /*0088*/ 	.word	index@(_Z15fast_nms_kernelPfifi)
        /*008c*/ 	.word	0x00000000


	//----- nvinfo : EIATTR_MIN_STACK_SIZE
	.align		4
.L_23:
        /*0090*/ 	.byte	0x04, 0x12
        /*0092*/ 	.short	(.L_25 - .L_24)
	.align		4
.L_24:
        /*0094*/ 	.word	index@(_Z19decode_kernel_batchPfmiifS_S_mmii)
        /*0098*/ 	.word	0x00000000


	//----- nvinfo : EIATTR_MIN_STACK_SIZE
	.align		4
.L_25:
        /*009c*/ 	.byte	0x04, 0x12
        /*009e*/ 	.short	(.L_27 - .L_26)
	.align		4
.L_26:
        /*00a0*/ 	.word	index@(_Z13decode_kernelPfiifS_S_ii)
        /*00a4*/ 	.word	0x00000000
.L_27:


//--------------------- .nv.compat                --------------------------
	.section	.nv.compat,"",@"SHT_CUDA_COMPAT_INFO"
	.align	4
        /*0000*/ 	.byte	0x02, 0x09, 0x00, 0x00, 0x02, 0x02, 0x01, 0x00, 0x02, 0x05, 0x05, 0x00, 0x03, 0x07, 0x01, 0x01
        /*0010*/ 	.byte	0x02, 0x03, 0x00, 0x00, 0x02, 0x06, 0x01, 0x00, 0x04, 0x0b, 0x08, 0x00, 0x01, 0x00, 0x00, 0x00
        /*0020*/ 	.byte	0x00, 0x00, 0x00, 0x00


//--------------------- .nv.info._Z21fast_nms_kernel_batchPfifmii --------------------------
	.section	.nv.info._Z21fast_nms_kernel_batchPfifmii,"",@"SHT_CUDA_INFO"
	.sectionflags	@""
	.align	4


	//----- nvinfo : EIATTR_CUDA_API_VERSION
	.align		4
        /*0000*/ 	.byte	0x04, 0x37
        /*0002*/ 	.short	(.L_29 - .L_28)
.L_28:
        /*0004*/ 	.word	0x00000082


	//----- nvinfo : EIATTR_KPARAM_INFO
	.align		4
.L_29:
        /*0008*/ 	.byte	0x04, 0x17
        /*000a*/ 	.short	(.L_31 - .L_30)
.L_30:
        /*000c*/ 	.word	0x00000000
        /*0010*/ 	.short	0x0005
        /*0012*/ 	.short	0x001c
        /*0014*/ 	.byte	0x00, 0xf0, 0x11, 0x00


	//----- nvinfo : EIATTR_KPARAM_INFO
	.align		4
.L_31:
        /*0018*/ 	.byte	0x04, 0x17
        /*001a*/ 	.short	(.L_33 - .L_32)
.L_32:
        /*001c*/ 	.word	0x00000000
        /*0020*/ 	.short	0x0004
        /*0022*/ 	.short	0x0018
        /*0024*/ 	.byte	0x00, 0xf0, 0x11, 0x00


	//----- nvinfo : EIATTR_KPARAM_INFO
	.align		4
.L_33:
        /*0028*/ 	.byte	0x04, 0x17
        /*002a*/ 	.short	(.L_35 - .L_34)
.L_34:
        /*002c*/ 	.word	0x00000000
        /*0030*/ 	.short	0x0003
        /*0032*/ 	.short	0x0010
        /*0034*/ 	.byte	0x00, 0xf0, 0x21, 0x00


	//----- nvinfo : EIATTR_KPARAM_INFO
	.align		4
.L_35:
        /*0038*/ 	.byte	0x04, 0x17
        /*003a*/ 	.short	(.L_37 - .L_36)
.L_36:
        /*003c*/ 	.word	0x00000000
        /*0040*/ 	.short	0x0002
        /*0042*/ 	.short	0x000c
        /*0044*/ 	.byte	0x00, 0xf0, 0x11, 0x00


	//----- nvinfo : EIATTR_KPARAM_INFO
	.align		4
.L_37:
        /*0048*/ 	.byte	0x04, 0x17
        /*004a*/ 	.short	(.L_39 - .L_38)
.L_38:
        /*004c*/ 	.word	0x00000000
        /*0050*/ 	.short	0x0001
        /*0052*/ 	.short	0x0008
        /*0054*/ 	.byte	0x00, 0xf0, 0x11, 0x00


	//----- nvinfo : EIATTR_KPARAM_INFO
	.align		4
.L_39:
        /*0058*/ 	.byte	0x04, 0x17
        /*005a*/ 	.short	(.L_41 - .L_40)
.L_40:
        /*005c*/ 	.word	0x00000000
        /*0060*/ 	.short	0x0000
        /*0062*/ 	.short	0x0000
        /*0064*/ 	.byte	0x00, 0xf5, 0x21, 0x00


	//----- nvinfo : EIATTR_SPARSE_MMA_MASK
	.align		4
.L_41:
        /*0068*/ 	.byte	0x03, 0x50
        /*006a*/ 	.short	0x0000


	//----- nvinfo : EIATTR_MAXREG_COUNT
	.align		4
        /*006c*/ 	.byte	0x03, 0x1b
        /*006e*/ 	.short	0x00ff


	//----- nvinfo : EIATTR_MERCURY_ISA_VERSION
	.align		4
        /*0070*/ 	.byte	0x03, 0x5f
        /*0072*/ 	.short	0x0101


	//----- nvinfo : EIATTR_VRC_CTA_INIT_COUNT
	.align		4
        /*0074*/ 	.byte	0x02, 0x4a
	.zero		1
	.zero		1


	//----- nvinfo : EIATTR_EXIT_INSTR_OFFSETS
	.align		4
        /*0078*/ 	.byte	0x04, 0x1c
        /*007a*/ 	.short	(.L_43 - .L_42)


	//   ....[0]....
.L_42:
        /*007c*/ 	.word	0x000000e0


	//   ....[1]....
        /*0080*/ 	.word	0x00000190


	//   ....[2]....
        /*0084*/ 	.word	0x00000630


	//   ....[3]....
        /*0088*/ 	.word	0x00000650


	//----- nvinfo : EIATTR_CRS_STACK_SIZE
	.align		4
.L_43:
        /*008c*/ 	.byte	0x04, 0x1e
        /*008e*/ 	.short	(.L_45 - .L_44)
.L_44:
        /*0090*/ 	.word	0x00000000


	//----- nvinfo : EIATTR_CBANK_PARAM_SIZE
	.align		4
.L_45:
        /*0094*/ 	.byte	0x03, 0x19
        /*0096*/ 	.short	0x0020


	//----- nvinfo : EIATTR_PARAM_CBANK
	.align		4
        /*0098*/ 	.byte	0x04, 0x0a
        /*009a*/ 	.short	(.L_47 - .L_46)
	.align		4
.L_46:
        /*009c*/ 	.word	index@(.nv.constant0._Z21fast_nms_kernel_batchPfifmii)
        /*00a0*/ 	.short	0x0380
        /*00a2*/ 	.short	0x0020


	//----- nvinfo : EIATTR_SW_WAR
	.align		4
.L_47:
        /*00a4*/ 	.byte	0x04, 0x36
        /*00a6*/ 	.short	(.L_49 - .L_48)
.L_48:
        /*00a8*/ 	.word	0x00000008
.L_49:


//--------------------- .nv.info._Z15fast_nms_kernelPfifi --------------------------
	.section	.nv.info._Z15fast_nms_kernelPfifi,"",@"SHT_CUDA_INFO"
	.sectionflags	@""
	.align	4


	//----- nvinfo : EIATTR_CUDA_API_VERSION
	.align		4
        /*0000*/ 	.byte	0x04, 0x37
        /*0002*/ 	.short	(.L_51 - .L_50)
.L_50:
        /*0004*/ 	.word	0x00000082


	//----- nvinfo : EIATTR_KPARAM_INFO
	.align		4
.L_51:
        /*0008*/ 	.byte	0x04, 0x17
        /*000a*/ 	.short	(.L_53 - .L_52)
.L_52:
        /*000c*/ 	.word	0x00000000
        /*0010*/ 	.short	0x0003
        /*0012*/ 	.short	0x0010
        /*0014*/ 	.byte	0x00, 0xf0, 0x11, 0x00


	//----- nvinfo : EIATTR_KPARAM_INFO
	.align		4
.L_53:
        /*0018*/ 	.byte	0x04, 0x17
        /*001a*/ 	.short	(.L_55 - .L_54)
.L_54:
        /*001c*/ 	.word	0x00000000
        /*0020*/ 	.short	0x0002
        /*0022*/ 	.short	0x000c
        /*0024*/ 	.byte	0x00, 0xf0, 0x11, 0x00


	//----- nvinfo : EIATTR_KPARAM_INFO
	.align		4
.L_55:
        /*0028*/ 	.byte	0x04, 0x17
        /*002a*/ 	.short	(.L_57 - .L_56)
.L_56:
        /*002c*/ 	.word	0x00000000
        /*0030*/ 	.short	0x0001
        /*0032*/ 	.short	0x0008
        /*0034*/ 	.byte	0x00, 0xf0, 0x11, 0x00


	//----- nvinfo : EIATTR_KPARAM_INFO
	.align		4
.L_57:
        /*0038*/ 	.byte	0x04, 0x17
        /*003a*/ 	.short	(.L_59 - .L_58)
.L_58:
        /*003c*/ 	.word	0x00000000
        /*0040*/ 	.short	0x0000
        /*0042*/ 	.short	0x0000
        /*0044*/ 	.byte	0x00, 0xf5, 0x21, 0x00


	//----- nvinfo : EIATTR_SPARSE_MMA_MASK
	.align		4
.L_59:
        /*0048*/ 	.byte	0x03, 0x50
        /*004a*/ 	.short	0x0000


	//----- nvinfo : EIATTR_MAXREG_COUNT
	.align		4
        /*004c*/ 	.byte	0x03, 0x1b
        /*004e*/ 	.short	0x00ff


	//----- nvinfo : EIATTR_MERCURY_ISA_VERSION
	.align		4
        /*0050*/ 	.byte	0x03, 0x5f
        /*0052*/ 	.short	0x0101


	//----- nvinfo : EIATTR_VRC_CTA_INIT_COUNT
	.align		4
        /*0054*/ 	.byte	0x02, 0x4a
	.zero		1
	.zero		1


	//----- nvinfo : EIATTR_EXIT_INSTR_OFFSETS
	.align		4
        /*0058*/ 	.byte	0x04, 0x1c
        /*005a*/ 	.short	(.L_61 - .L_60)


	//   ....[0]....
.L_60:
        /*005c*/ 	.word	0x000000c0


	//   ....[1]....
        /*0060*/ 	.word	0x000000e0


	//   ....[2]....
        /*0064*/ 	.word	0x000005a0


	//   ....[3]....
        /*0068*/ 	.word	0x000005c0


	//----- nvinfo : EIATTR_CRS_STACK_SIZE
	.align		4
.L_61:
        /*006c*/ 	.byte	0x04, 0x1e
        /*006e*/ 	.short	(.L_63 - .L_62)
.L_62:
        /*0070*/ 	.word	0x00000000


	//----- nvinfo : EIATTR_CBANK_PARAM_SIZE
	.align		4
.L_63:
        /*0074*/ 	.byte	0x03, 0x19
        /*0076*/ 	.short	0x0014


	//----- nvinfo : EIATTR_PARAM_CBANK
	.align		4
        /*0078*/ 	.byte	0x04, 0x0a
        /*007a*/ 	.short	(.L_65 - .L_64)
	.align		4
.L_64:
        /*007c*/ 	.word	index@(.nv.constant0._Z15fast_nms_kernelPfifi)
        /*0080*/ 	.short	0x0380
        /*0082*/ 	.short	0x0014


	//----- nvinfo : EIATTR_SW_WAR
	.align		4
.L_65:
        /*0084*/ 	.byte	0x04, 0x36
        /*0086*/ 	.short	(.L_67 - .L_66)
.L_66:
        /*0088*/ 	.word	0x00000008
.L_67:


//--------------------- .nv.info._Z19decode_kernel_batchPfmiifS_S_mmii --------------------------
	.section	.nv.info._Z19decode_kernel_batchPfmiifS_S_mmii,"",@"SHT_CUDA_INFO"
	.sectionflags	@""
	.align	4


	//----- nvinfo : EIATTR_CUDA_API_VERSION
	.align		4
        /*0000*/ 	.byte	0x04, 0x37
        /*0002*/ 	.short	(.L_69 - .L_68)
.L_68:
        /*0004*/ 	.word	0x00000082


	//----- nvinfo : EIATTR_KPARAM_INFO
	.align		4
.L_69:
        /*0008*/ 	.byte	0x04, 0x17
        /*000a*/ 	.short	(.L_71 - .L_70)
.L_70:
        /*000c*/ 	.word	0x00000000
        /*0010*/ 	.short	0x000a
        /*0012*/ 	.short	0x0044
        /*0014*/ 	.byte	0x00, 0xf0, 0x11, 0x00


	//----- nvinfo : EIATTR_KPARAM_INFO
	.align		4
.L_71:
        /*0018*/ 	.byte	0x04, 0x17
        /*001a*/ 	.short	(.L_73 - .L_72)
.L_72:
        /*001c*/ 	.word	0x00000000
        /*0020*/ 	.short	0x0009
        /*0022*/ 	.short	0x0040
        /*0024*/ 	.byte	0x00, 0xf0, 0x11, 0x00


	//----- nvinfo : EIATTR_KPARAM_INFO
	.align		4
.L_73:
        /*0028*/ 	.byte	0x04, 0x17
        /*002a*/ 	.short	(.L_75 - .L_74)
.L_74:
        /*002c*/ 	.word	0x00000000
        /*0030*/ 	.short	0x0008
        /*0032*/ 	.short	0x0038
        /*0034*/ 	.byte	0x00, 0xf0, 0x21, 0x00


	//----- nvinfo : EIATTR_KPARAM_INFO
	.align		4
.L_75:
        /*0038*/ 	.byte	0x04, 0x17
        /*003a*/ 	.short	(.L_77 - .L_76)
.L_76:
        /*003c*/ 	.word	0x00000000
        /*0040*/ 	.short	0x0007
        /*0042*/ 	.short	0x0030
        /*0044*/ 	.byte	0x00, 0xf0, 0x21, 0x00


	//----- nvinfo : EIATTR_KPARAM_INFO
	.align		4
.L_77:
        /*0048*/ 	.byte	0x04, 0x17
        /*004a*/ 	.short	(.L_79 - .L_78)
.L_78:
        /*004c*/ 	.word	0x00000000
        /*0050*/ 	.short	0x0006
        /*0052*/ 	.short	0x0028
        /*0054*/ 	.byte	0x00, 0xf5, 0x21, 0x00


	//----- nvinfo : EIATTR_KPARAM_INFO
	.align		4
.L_79:
        /*0058*/ 	.byte	0x04, 0x17
        /*005a*/ 	.short	(.L_81 - .L_80)
.L_80:
        /*005c*/ 	.word	0x00000000
        /*0060*/ 	.short	0x0005
        /*0062*/ 	.short	0x0020
        /*0064*/ 	.byte	0x00, 0xf5, 0x21, 0x00


	//----- nvinfo : EIATTR_KPARAM_INFO
	.align		4
.L_81:
        /*0068*/ 	.byte	0x04, 0x17
        /*006a*/ 	.short	(.L_83 - .L_82)
.L_82:
        /*006c*/ 	.word	0x00000000
        /*0070*/ 	.short	0x0004
        /*0072*/ 	.short	0x0018
        /*0074*/ 	.byte	0x00, 0xf0, 0x11, 0x00


	//----- nvinfo : EIATTR_KPARAM_INFO
	.align		4
.L_83:
        /*0078*/ 	.byte	0x04, 0x17
        /*007a*/ 	.short	(.L_85 - .L_84)
.L_84:
        /*007c*/ 	.word	0x00000000
        /*0080*/ 	.short	0x0003
        /*0082*/ 	.short	0x0014
        /*0084*/ 	.byte	0x00, 0xf0, 0x11, 0x00


	//----- nvinfo : EIATTR_KPARAM_INFO
	.align		4
.L_85:
        /*0088*/ 	.byte	0x04, 0x17
        /*008a*/ 	.short	(.L_87 - .L_86)
.L_86:
        /*008c*/ 	.word	0x00000000
        /*0090*/ 	.short	0x0002
        /*0092*/ 	.short	0x0010
        /*0094*/ 	.byte	0x00, 0xf0, 0x11, 0x00


	//----- nvinfo : EIATTR_KPARAM_INFO
	.align		4
.L_87:
        /*0098*/ 	.byte	0x04, 0x17
        /*009a*/ 	.short	(.L_89 - .L_88)
.L_88:
        /*009c*/ 	.word	0x00000000
        /*00a0*/ 	.short	0x0001
        /*00a2*/ 	.short	0x0008
        /*00a4*/ 	.byte	0x00, 0xf0, 0x21, 0x00


	//----- nvinfo : EIATTR_KPARAM_INFO
	.align		4
.L_89:
        /*00a8*/ 	.byte	0x04, 0x17
        /*00aa*/ 	.short	(.L_91 - .L_90)
.L_90:
        /*00ac*/ 	.word	0x00000000
        /*00b0*/ 	.short	0x0000
        /*00b2*/ 	.short	0x0000
        /*00b4*/ 	.byte	0x00, 0xf5, 0x21, 0x00


	//----- nvinfo : EIATTR_SPARSE_MMA_MASK
	.align		4
.L_91:
        /*00b8*/ 	.byte	0x03, 0x50
        /*00ba*/ 	.short	0x0000


	//----- nvinfo : EIATTR_MAXREG_COUNT
	.align		4
        /*00bc*/ 	.byte	0x03, 0x1b
        /*00be*/ 	.short	0x00ff


	//----- nvinfo : EIATTR_MERCURY_ISA_VERSION
	.align		4
        /*00c0*/ 	.byte	0x03, 0x5f
        /*00c2*/ 	.short	0x0101


	//----- nvinfo : EIATTR_VRC_CTA_INIT_COUNT
	.align		4
        /*00c4*/ 	.byte	0x02, 0x4a
	.zero		1
	.zero		1


	//----- nvinfo : EIATTR_EXIT_INSTR_OFFSETS
	.align		4
        /*00c8*/ 	.byte	0x04, 0x1c
        /*00ca*/ 	.short	(.L_93 - .L_92)


	//   ....[0]....
.L_92:
        /*00cc*/ 	.word	0x000000e0


	//   ....[1]....
        /*00d0*/ 	.word	0x00000220


	//   ....[2]....
        /*00d4*/ 	.word	0x00000c90


	//   ....[3]....
        /*00d8*/ 	.word	0x00000cf0


	//   ....[4]....
        /*00dc*/ 	.word	0x00000e20


	//----- nvinfo : EIATTR_CBANK_PARAM_SIZE
	.align		4
.L_93:
        /*00e0*/ 	.byte	0x03, 0x19
        /*00e2*/ 	.short	0x0048


	//----- nvinfo : EIATTR_PARAM_CBANK
	.align		4
        /*00e4*/ 	.byte	0x04, 0x0a
        /*00e6*/ 	.short	(.L_95 - .L_94)
	.align		4
.L_94:
        /*00e8*/ 	.word	index@(.nv.constant0._Z19decode_kernel_batchPfmiifS_S_mmii)
        /*00ec*/ 	.short	0x0380
        /*00ee*/ 	.short	0x0048


	//----- nvinfo : EIATTR_SW_WAR
	.align		4
.L_95:
        /*00f0*/ 	.byte	0x04, 0x36
        /*00f2*/ 	.short	(.L_97 - .L_96)
.L_96:
        /*00f4*/ 	.word	0x00000008
.L_97:


//--------------------- .nv.info._Z13decode_kernelPfiifS_S_ii --------------------------
	.section	.nv.info._Z13decode_kernelPfiifS_S_ii,"",@"SHT_CUDA_INFO"
	.sectionflags	@""
	.align	4


	//----- nvinfo : EIATTR_CUDA_API_VERSION
	.align		4
        /*0000*/ 	.byte	0x04, 0x37
        /*0002*/ 	.short	(.L_99 - .L_98)
.L_98:
        /*0004*/ 	.word	0x00000082


	//----- nvinfo : EIATTR_KPARAM_INFO
	.align		4
.L_99:
        /*0008*/ 	.byte	0x04, 0x17
        /*000a*/ 	.short	(.L_101 - .L_100)
.L_100:
        /*000c*/ 	.word	0x00000000
        /*0010*/ 	.short	0x0007
        /*0012*/ 	.short	0x002c
        /*0014*/ 	.byte	0x00, 0xf0, 0x11, 0x00


	//----- nvinfo : EIATTR_KPARAM_INFO
	.align		4
.L_101:
        /*0018*/ 	.byte	0x04, 0x17
        /*001a*/ 	.short	(.L_103 - .L_102)
.L_102:
        /*001c*/ 	.word	0x00000000
        /*0020*/ 	.short	0x0006
        /*0022*/ 	.short	0x0028
        /*0024*/ 	.byte	0x00, 0xf0, 0x11, 0x00


	//----- nvinfo : EIATTR_KPARAM_INFO
	.align		4
.L_103:
        /*0028*/ 	.byte	0x04, 0x17
        /*002a*/ 	.short	(.L_105 - .L_104)
.L_104:
        /*002c*/ 	.word	0x00000000
        /*0030*/ 	.short	0x0005
        /*0032*/ 	.short	0x0020
        /*0034*/ 	.byte	0x00, 0xf5, 0x21, 0x00


	//----- nvinfo : EIATTR_KPARAM_INFO
	.align		4
.L_105:
        /*0038*/ 	.byte	0x04, 0x17
        /*003a*/ 	.short	(.L_107 - .L_106)
.L_106:
        /*003c*/ 	.word	0x00000000
        /*0040*/ 	.short	0x0004
        /*0042*/ 	.short	0x0018
        /*0044*/ 	.byte	0x00, 0xf5, 0x21, 0x00


	//----- nvinfo : EIATTR_KPARAM_INFO
	.align		4
.L_107:
        /*0048*/ 	.byte	0x04, 0x17
        /*004a*/ 	.short	(.L_109 - .L_108)
.L_108:
        /*004c*/ 	.word	0x00000000
        /*0050*/ 	.short	0x0003
        /*0052*/ 	.short	0x0010
        /*0054*/ 	.byte	0x00, 0xf0, 0x11, 0x00


	//----- nvinfo : EIATTR_KPARAM_INFO
	.align		4
.L_109:
        /*0058*/ 	.byte	0x04, 0x17
        /*005a*/ 	.short	(.L_111 - .L_110)
.L_110:
        /*005c*/ 	.word	0x00000000
        /*0060*/ 	.short	0x0002
        /*0062*/ 	.short	0x000c
        /*0064*/ 	.byte	0x00, 0xf0, 0x11, 0x00


	//----- nvinfo : EIATTR_KPARAM_INFO
	.align		4
.L_111:
        /*0068*/ 	.byte	0x04, 0x17
        /*006a*/ 	.short	(.L_113 - .L_112)
.L_112:
        /*006c*/ 	.word	0x00000000
        /*0070*/ 	.short	0x0001
        /*0072*/ 	.short	0x0008
        /*0074*/ 	.byte	0x00, 0xf0, 0x11, 0x00


	//----- nvinfo : EIATTR_KPARAM_INFO
	.align		4
.L_113:
        /*0078*/ 	.byte	0x04, 0x17
        /*007a*/ 	.short	(.L_115 - .L_114)
.L_114:
        /*007c*/ 	.word	0x00000000
        /*0080*/ 	.short	0x0000
        /*0082*/ 	.short	0x0000
        /*0084*/ 	.byte	0x00, 0xf5, 0x21, 0x00


	//----- nvinfo : EIATTR_SPARSE_MMA_MASK
	.align		4
.L_115:
        /*0088*/ 	.byte	0x03, 0x50
        /*008a*/ 	.short	0x0000


	//----- nvinfo : EIATTR_MAXREG_COUNT
	.align		4
        /*008c*/ 	.byte	0x03, 0x1b
        /*008e*/ 	.short	0x00ff


	//----- nvinfo : EIATTR_MERCURY_ISA_VERSION
	.align		4
        /*0090*/ 	.byte	0x03, 0x5f
        /*0092*/ 	.short	0x0101


	//----- nvinfo : EIATTR_VRC_CTA_INIT_COUNT
	.align		4
        /*0094*/ 	.byte	0x02, 0x4a
	.zero		1
	.zero		1


	//----- nvinfo : EIATTR_EXIT_INSTR_OFFSETS
	.align		4
        /*0098*/ 	.byte	0x04, 0x1c
        /*009a*/ 	.short	(.L_117 - .L_116)


	//   ....[0]....
.L_116:
        /*009c*/ 	.word	0x00000070


	//   ....[1]....
        /*00a0*/ 	.word	0x00000110


	//   ....[2]....
        /*00a4*/ 	.word	0x00000b70


	//   ....[3]....
        /*00a8*/ 	.word	0x00000be0


	//   ....[4]....
        /*00ac*/ 	.word	0x00000d20


	//----- nvinfo : EIATTR_CBANK_PARAM_SIZE
	.align		4
.L_117:
        /*00b0*/ 	.byte	0x03, 0x19
        /*00b2*/ 	.short	0x0030


	//----- nvinfo : EIATTR_PARAM_CBANK
	.align		4
        /*00b4*/ 	.byte	0x04, 0x0a
        /*00b6*/ 	.short	(.L_119 - .L_118)
	.align		4
.L_118:
        /*00b8*/ 	.word	index@(.nv.constant0._Z13decode_kernelPfiifS_S_ii)
        /*00bc*/ 	.short	0x0380
        /*00be*/ 	.short	0x0030


	//----- nvinfo : EIATTR_SW_WAR
	.align		4
.L_119:
        /*00c0*/ 	.byte	0x04, 0x36
        /*00c2*/ 	.short	(.L_121 - .L_120)
.L_120:
        /*00c4*/ 	.word	0x00000008
.L_121:


//--------------------- .nv.callgraph             --------------------------
	.section	.nv.callgraph,"",@"SHT_CUDA_CALLGRAPH"
	.align	4
	.sectionentsize	8
	.align		4
        /*0000*/ 	.word	0x00000000
	.align		4
        /*0004*/ 	.word	0xffffffff
	.align		4
        /*0008*/ 	.word	0x00000000
	.align		4
        /*000c*/ 	.word	0xfffffffe
	.align		4
        /*0010*/ 	.word	0x00000000
	.align		4
        /*0014*/ 	.word	0xfffffffd
	.align		4
        /*0018*/ 	.word	0x00000000
	.align		4
        /*001c*/ 	.word	0xfffffffc


//--------------------- .text._Z21fast_nms_kernel_batchPfifmii --------------------------
	.section	.text._Z21fast_nms_kernel_batchPfifmii,"ax",@progbits
	.align	128
.text._Z21fast_nms_kernel_batchPfifmii:
        .type           _Z21fast_nms_kernel_batchPfifmii,@function
        .size           _Z21fast_nms_kernel_batchPfifmii,(.L_x_54 - _Z21fast_nms_kernel_batchPfifmii)
        .other          _Z21fast_nms_kernel_batchPfifmii,@"STO_CUDA_ENTRY STV_DEFAULT"
_Z21fast_nms_kernel_batchPfifmii:
[----:B------:R-:W-:Y:S08]  /*0000*/  LDC R1, c[0x0][0x37c] ;  /* 0x0000df00ff017b82 */ /* 0x000ff00000000800 */
[----:B------:R-:W0:Y:S01]  /*0010*/  LDC.64 R4, c[0x0][0x380] ;  /* 0x0000e000ff047b82 */ /* 0x000e220000000a00 */
[----:B------:R-:W0:Y:S01]  /*0020*/  LDCU.64 UR4, c[0x0][0x358] ;  /* 0x00006b00ff0477ac */ /* 0x000e220008000a00 */
[----:B------:R-:W1:Y:S01]  /*0030*/  S2R R2, SR_CTAID.X ;  /* 0x0000000000027919 */ /* 0x000e620000002500 */
[----:B------:R-:W2:Y:S01]  /*0040*/  LDCU UR7, c[0x0][0x388] ;  /* 0x00007100ff0777ac */ /* 0x000ea20008000800 */
[----:B------:R-:W1:Y:S01]  /*0050*/  S2R R3, SR_TID.X ;  /* 0x0000000000037919 */ /* 0x000e620000002100 */
[----:B------:R-:W1:Y:S01]  /*0060*/  LDCU UR6, c[0x0][0x360] ;  /* 0x00006c00ff0677ac */ /* 0x000e620008000800 */
[----:B------:R-:W3:Y:S01]  /*0070*/  LDCU UR8, c[0x0][0x398] ;  /* 0x00007300ff0877ac */ /* 0x000ee20008000800 */
[----:B0-----:R-:W4:Y:S01]  /*0080*/  LDG.E R4, desc[UR4][R4.64] ;  /* 0x0000000404047981 */ /* 0x001f22000c1e1900 */
[----:B-1----:R-:W-:Y:S01]  /*0090*/  IMAD R2, R2, UR6, R3 ;  /* 0x0000000602027c24 */ /* 0x002fe2000f8e0203 */
[----:B----4-:R-:W2:Y:S02]  /*00a0*/  F2I.TRUNC.NTZ R8, R4 ;  /* 0x0000000400087305 */ /* 0x010ea4000020f100 */
[----:B--2---:R-:W-:-:S04]  /*00b0*/  VIMNMX R8, PT, PT, R8, UR7, PT ;  /* 0x0000000708087c48 */ /* 0x004fc8000bfe0100 */
[----:B---3--:R-:W-:-:S04]  /*00c0*/  VIMNMX R3, PT, PT, R8, UR8, PT ;  /* 0x0000000808037c48 */ /* 0x008fc8000bfe0100 */
[----:B------:R-:W-:-:S13]  /*00d0*/  ISETP.GT.AND P0, PT, R3, R2, PT ;  /* 0x000000020300720c */ /* 0x000fda0003f04270 */
[----:B------:R-:W-:Y:S05]  /*00e0*/  @!P0 EXIT ;  /* 0x000000000000894d */ /* 0x000fea0003800000 */
[----:B------:R-:W0:Y:S01]  /*00f0*/  LDCU.64 UR6, c[0x0][0x390] ;  /* 0x00007200ff0677ac */ /* 0x000e220008000a00 */
[----:B------:R-:W-:Y:S02]  /*0100*/  SHF.R.S32.HI R0, RZ, 0x1f, R2 ;  /* 0x0000001fff007819 */ /* 0x000fe40000011402 */
[----:B------:R-:W-:Y:S01]  /*0110*/  ISETP.GE.AND P0, PT, R8, 0x1, PT ;  /* 0x000000010800780c */ /* 0x000fe20003f06270 */
[----:B------:R-:W1:Y:S02]  /*0120*/  LDCU.64 UR8, c[0x0][0x380] ;  /* 0x00007000ff0877ac */ /* 0x000e640008000a00 */
[----:B0-----:R-:W-:Y:S02]  /*0130*/  IMAD R3, R0, UR6, RZ ;  /* 0x0000000600037c24 */ /* 0x001fe4000f8e02ff */
[----:B------:R-:W-:-:S04]  /*0140*/  IMAD.WIDE.U32 R6, R2, UR6, RZ ;  /* 0x0000000602067c25 */ /* 0x000fc8000f8e00ff */
[----:B------:R-:W-:Y:S01]  /*0150*/  IMAD R3, R2, UR7, R3 ;  /* 0x0000000702037c24 */ /* 0x000fe2000f8e0203 */
[----:B-1----:R-:W-:-:S03]  /*0160*/  LEA R4, P1, R6, UR8, 0x2 ;  /* 0x0000000806047c11 */ /* 0x002fc6000f8210ff */
[----:B------:R-:W-:-:S05]  /*0170*/  IMAD.IADD R3, R7, 0x1, R3 ;  /* 0x0000000107037824 */ /* 0x000fca00078e0203 */
[----:B------:R-:W-:Y:S01]  /*0180*/  LEA.HI.X R5, R6, UR9, R3, 0x2, P1 ;  /* 0x0000000906057c11 */ /* 0x000fe200088f1403 */
[----:B------:R-:W-:Y:S06]  /*0190*/  @!P0 EXIT ;  /* 0x000000000000894d */ /* 0x000fec0003800000 */
[----:B------:R-:W0:Y:S01]  /*01a0*/  LDCU UR6, c[0x0][0x39c] ;  /* 0x00007380ff0677ac */ /* 0x000e220008000800 */
[----:B------:R-:W-:Y:S01]  /*01b0*/  IMAD.MOV.U32 R9, RZ, RZ, RZ ;  /* 0x000000ffff097224 */ /* 0x000fe200078e00ff */
[----:B------:R-:W1:Y:S01]  /*01c0*/  LDCU UR8, c[0x0][0x39c] ;  /* 0x00007380ff0877ac */ /* 0x000e620008000800 */
[----:B------:R-:W2:Y:S01]  /*01d0*/  LDCU UR7, c[0x0][0x38c] ;  /* 0x00007180ff0777ac */ /* 0x000ea20008000800 */
[----:B0-----:R-:W-:-:S04]  /*01e0*/  IMAD R7, R2, UR6, RZ ;  /* 0x0000000602077c24 */ /* 0x001fc8000f8e02ff */
[----:B-12---:R-:W-:-:S07]  /*01f0*/  IMAD.WIDE R6, R7, 0x4, R4 ;  /* 0x0000000407067825 */ /* 0x006fce00078e0204 */
.L_x_6:
[----:B------:R-:W-:Y:S01]  /*0200*/  ISETP.NE.AND P0, PT, R9, R2, PT ;  /* 0x000000020900720c */ /* 0x000fe20003f05270 */
[----:B------:R-:W-:-:S12]  /*0210*/  BSSY.RECONVERGENT B0, `(.L_x_0) ;  /* 0x000003e000007945 */ /* 0x000fd80003800200 */
[----:B------:R-:W-:Y:S05]  /*0220*/  @!P0 BRA `(.L_x_1) ;  /* 0x0000000000f08947 */ /* 0x000fea0003800000 */
[----:B------:R-:W-:Y:S01]  /*0230*/  IMAD R11, R9, UR8, RZ ;  /* 0x00000008090b7c24 */ /* 0x000fe2000f8e02ff */
[----:B------:R-:W2:Y:S03]  /*0240*/  LDG.E R0, desc[UR4][R6.64+0x18] ;  /* 0x0000180406007981 */ /* 0x000ea6000c1e1900 */
[----:B------:R-:W-:-:S05]  /*0250*/  IMAD.WIDE R10, R11, 0x4, R4 ;  /* 0x000000040b0a7825 */ /* 0x000fca00078e0204 */
[----:B------:R-:W2:Y:S02]  /*0260*/  LDG.E R3, desc[UR4][R10.64+0x18] ;  /* 0x000018040a037981 */ /* 0x000ea4000c1e1900 */
[----:B--2---:R-:W-:-:S13]  /*0270*/  FSETP.NEU.AND P0, PT, R0, R3, PT ;  /* 0x000000030000720b */ /* 0x004fda0003f0d000 */
[----:B------:R-:W-:Y:S05]  /*0280*/  @P0 BRA `(.L_x_1) ;  /* 0x0000000000d80947 */ /* 0x000fea0003800000 */
[----:B------:R-:W2:Y:S04]  /*0290*/  LDG.E R0, desc[UR4][R10.64+0x14] ;  /* 0x000014040a007981 */ /* 0x000ea8000c1e1900 */
[----:B------:R-:W2:Y:S02]  /*02a0*/  LDG.E R3, desc[UR4][R6.64+0x14] ;  /* 0x0000140406037981 */ /* 0x000ea4000c1e1900 */
[----:B--2---:R-:W-:-:S04]  /*02b0*/  FSETP.NEU.AND P0, PT, R0, R3, PT ;  /* 0x000000030000720b */ /* 0x004fc80003f0d000 */
[----:B------:R-:W-:-:S04]  /*02c0*/  ISETP.LT.AND P0, PT, R9, R2, !P0 ;  /* 0x000000020900720c */ /* 0x000fc80004701270 */
[----:B------:R-:W-:-:S13]  /*02d0*/  FSETP.LTU.OR P0, PT, R0, R3, P0 ;  /* 0x000000030000720b */ /* 0x000fda0000709400 */
[----:B------:R-:W-:Y:S05]  /*02e0*/  @P0 BRA `(.L_x_1) ;  /* 0x0000000000c00947 */ /* 0x000fea0003800000 */
[----:B------:R-:W2:Y:S04]  /*02f0*/  LDG.E R18, desc[UR4][R10.64+0x4] ;  /* 0x000004040a127981 */ /* 0x000ea8000c1e1900 */
[----:B------:R-:W3:Y:S04]  /*0300*/  LDG.E R19, desc[UR4][R10.64+0x8] ;  /* 0x000008040a137981 */ /* 0x000ee8000c1e1900 */
[----:B------:R-:W4:Y:S04]  /*0310*/  LDG.E R21, desc[UR4][R10.64+0xc] ;  /* 0x00000c040a157981 */ /* 0x000f28000c1e1900 */
[----:B------:R0:W5:Y:S04]  /*0320*/  LDG.E R20, desc[UR4][R10.64+0x10] ;  /* 0x000010040a147981 */ /* 0x000168000c1e1900 */
[----:B------:R-:W2:Y:S04]  /*0330*/  LDG.E R3, desc[UR4][R6.64+0x4] ;  /* 0x0000040406037981 */ /* 0x000ea8000c1e1900 */
[----:B------:R-:W4:Y:S04]  /*0340*/  LDG.E R14, desc[UR4][R6.64+0xc] ;  /* 0x00000c04060e7981 */ /* 0x000f28000c1e1900 */
[----:B------:R-:W3:Y:S04]  /*0350*/  LDG.E R12, desc[UR4][R6.64+0x8] ;  /* 0x00000804060c7981 */ /* 0x000ee8000c1e1900 */
[----:B------:R-:W5:Y:S01]  /*0360*/  LDG.E R13, desc[UR4][R6.64+0x10] ;  /* 0x00001004060d7981 */ /* 0x000f62000c1e1900 */
[----:B------:R-:W-:Y:S01]  /*0370*/  BSSY.RECONVERGENT B1, `(.L_x_2) ;  /* 0x0000025000017945 */ /* 0x000fe20003800200 */
[----:B0-----:R-:W-:Y:S01]  /*0380*/  IMAD.MOV.U32 R10, RZ, RZ, RZ ;  /* 0x000000ffff0a7224 */ /* 0x001fe200078e00ff */
[----:B--2---:R-:W-:-:S02]  /*0390*/  FMNMX R0, R3, R18, !PT ;  /* 0x0000001203007209 */ /* 0x004fc40007800000 */
[----:B----4-:R-:W-:Y:S02]  /*03a0*/  FMNMX R17, R14, R21, PT ;  /* 0x000000150e117209 */ /* 0x010fe40003800000 */
[----:B---3--:R-:W-:-:S03]  /*03b0*/  FMNMX R15, R12, R19, !PT ;  /* 0x000000130c0f7209 */ /* 0x008fc60007800000 */
[----:B------:R-:W-:Y:S01]  /*03c0*/  FADD R0, -R0, R17 ;  /* 0x0000001100007221 */ /* 0x000fe20000000100 */
[----:B-----5:R-:W-:-:S04]  /*03d0*/  FMNMX R16, R13, R20, PT ;  /* 0x000000140d107209 */ /* 0x020fc80003800000 */
[----:B------:R-:W-:Y:S01]  /*03e0*/  FMNMX R0, RZ, R0, !PT ;  /* 0x00000000ff007209 */ /* 0x000fe20007800000 */
[----:B------:R-:W-:-:S05]  /*03f0*/  FADD R15, -R15, R16 ;  /* 0x000000100f0f7221 */ /* 0x000fca0000000100 */
[----:B------:R-:W-:-:S05]  /*0400*/  FMNMX R15, RZ, R15, !PT ;  /* 0x0000000fff0f7209 */ /* 0x000fca0007800000 */
[----:B------:R-:W-:-:S05]  /*0410*/  FMUL R0, R0, R15 ;  /* 0x0000000f00007220 */ /* 0x000fca0000400000 */
[----:B------:R-:W-:-:S13]  /*0420*/  FSETP.NEU.AND P0, PT, R0, RZ, PT ;  /* 0x000000ff0000720b */ /* 0x000fda0003f0d000 */
[----:B------:R-:W-:Y:S05]  /*0430*/  @!P0 BRA `(.L_x_3) ;  /* 0x0000000000608947 */ /* 0x000fea0003800000 */
[----:B------:R-:W-:Y:S01]  /*0440*/  FADD R10, -R18, R21 ;  /* 0x00000015120a7221 */ /* 0x000fe20000000100 */
[----:B------:R-:W-:Y:S01]  /*0450*/  FADD R11, -R19, R20 ;  /* 0x00000014130b7221 */ /* 0x000fe20000000100 */
[----:B------:R-:W-:Y:S01]  /*0460*/  FADD R3, -R3, R14 ;  /* 0x0000000e03037221 */ /* 0x000fe20000000100 */
[----:B------:R-:W-:Y:S01]  /*0470*/  FADD R12, -R12, R13 ;  /* 0x0000000d0c0c7221 */ /* 0x000fe20000000100 */
[----:B------:R-:W-:Y:S01]  /*0480*/  BSSY.RECONVERGENT B2, `(.L_x_3) ;  /* 0x0000013000027945 */ /* 0x000fe20003800200 */
[----:B------:R-:W-:Y:S02]  /*0490*/  FMNMX R10, RZ, R10, !PT ;  /* 0x0000000aff0a7209 */ /* 0x000fe40007800000 */
[----:B------:R-:W-:Y:S02]  /*04a0*/  FMNMX R11, RZ, R11, !PT ;  /* 0x0000000bff0b7209 */ /* 0x000fe40007800000 */
[----:B------:R-:W-:Y:S02]  /*04b0*/  FMNMX R3, RZ, R3, !PT ;  /* 0x00000003ff037209 */ /* 0x000fe40007800000 */
[----:B------:R-:W-:Y:S01]  /*04c0*/  FMNMX R12, RZ, R12, !PT ;  /* 0x0000000cff0c7209 */ /* 0x000fe20007800000 */
[----:B------:R-:W-:-:S04]  /*04d0*/  FMUL R10, R10, R11 ;  /* 0x0000000b0a0a7220 */ /* 0x000fc80000400000 */
[----:B------:R-:W-:-:S04]  /*04e0*/  FFMA R3, R3, R12, R10 ;  /* 0x0000000c03037223 */ /* 0x000fc8000000000a */
[----:B------:R-:W-:-:S04]  /*04f0*/  FADD R14, -R0, R3 ;  /* 0x00000003000e7221 */ /* 0x000fc80000000100 */
[----:B------:R-:W0:Y:S08]  /*0500*/  MUFU.RCP R3, R14 ;  /* 0x0000000e00037308 */ /* 0x000e300000001000 */
[----:B------:R-:W1:Y:S01]  /*0510*/  FCHK P0, R0, R14 ;  /* 0x0000000e00007302 */ /* 0x000e620000000000 */
[----:B0-----:R-:W-:-:S04]  /*0520*/  FFMA R10, -R14, R3, 1 ;  /* 0x3f8000000e0a7423 */ /* 0x001fc80000000103 */
[----:B------:R-:W-:-:S04]  /*0530*/  FFMA R3, R3, R10, R3 ;  /* 0x0000000a03037223 */ /* 0x000fc80000000003 */
[----:B------:R-:W-:-:S04]  /*0540*/  FFMA R10, R0, R3, RZ ;  /* 0x00000003000a7223 */ /* 0x000fc800000000ff */
[----:B------:R-:W-:-:S04]  /*0550*/  FFMA R11, -R14, R10, R0 ;  /* 0x0000000a0e0b7223 */ /* 0x000fc80000000100 */
[----:B------:R-:W-:Y:S01]  /*0560*/  FFMA R10, R3, R11, R10 ;  /* 0x0000000b030a7223 */ /* 0x000fe2000000000a */
[----:B-1----:R-:W-:Y:S06]  /*0570*/  @!P0 BRA `(.L_x_4) ;  /* 0x00000000000c8947 */ /* 0x002fec0003800000 */
[----:B------:R-:W-:-:S07]  /*0580*/  MOV R10, 0x5a0 ;  /* 0x000005a0000a7802 */ /* 0x000fce0000000f00 */
[----:B------:R-:W-:Y:S05]  /*0590*/  CALL.REL.NOINC `($__internal_0_$__cuda_sm3x_div_rn_noftz_f32_slowpath) ;  /* 0x0000000000307944 */ /* 0x000fea0003c00000 */
[----:B------:R-:W-:-:S07]  /*05a0*/  IMAD.MOV.U32 R10, RZ, RZ, R0 ;  /* 0x000000ffff0a7224 */ /* 0x000fce00078e0000 */
.L_x_4:
[----:B------:R-:W-:Y:S05]  /*05b0*/  BSYNC.RECONVERGENT B2 ;  /* 0x0000000000027941 */ /* 0x000fea0003800200 */
.L_x_3:
[----:B------:R-:W-:Y:S05]  /*05c0*/  BSYNC.RECONVERGENT B1 ;  /* 0x0000000000017941 */ /* 0x000fea0003800200 */
.L_x_2:
[----:B------:R-:W-:-:S13]  /*05d0*/  FSETP.GT.AND P0, PT, R10, UR7, PT ;  /* 0x000000070a007c0b */ /* 0x000fda000bf04000 */
[----:B------:R-:W-:Y:S05]  /*05e0*/  @P0 BRA `(.L_x_5) ;  /* 0x0000000000140947 */ /* 0x000fea0003800000 */
.L_x_1:
[----:B------:R-:W-:Y:S05]  /*05f0*/  BSYNC.RECONVERGENT B0 ;  /* 0x0000000000007941 */ /* 0x000fea0003800200 */
.L_x_0:
[----:B------:R-:W-:-:S05]  /*0600*/  VIADD R9, R9, 0x1 ;  /* 0x0000000109097836 */ /* 0x000fca0000000000 */
[----:B------:R-:W-:-:S13]  /*0610*/  ISETP.NE.AND P0, PT, R9, R8, PT ;  /* 0x000000080900720c */ /* 0x000fda0003f05270 */
[----:B------:R-:W-:Y:S05]  /*0620*/  @P0 BRA `(.L_x_6) ;  /* 0xfffffff800f40947 */ /* 0x000fea000383ffff */
[----:B------:R-:W-:Y:S05]  /*0630*/  EXIT ;  /* 0x000000000000794d */ /* 0x000fea0003800000 */
.L_x_5:
[----:B------:R-:W-:Y:S01]  /*0640*/  STG.E desc[UR4][R6.64+0x1c], RZ ;  /* 0x00001cff06007986 */ /* 0x000fe2000c101904 */
[----:B------:R-:W-:Y:S05]  /*0650*/  EXIT ;  /* 0x000000000000794d */ /* 0x000fea0003800000 */
        .weak           $__internal_0_$__cuda_sm3x_div_rn_noftz_f32_slowpath
        .type           $__internal_0_$__cuda_sm3x_div_rn_noftz_f32_slowpath,@function
        .size           $__internal_0_$__cuda_sm3x_div_rn_noftz_f32_slowpath,(.L_x_54 - $__internal_0_$__cuda_sm3x_div_rn_noftz_f32_slowpath)
$__internal_0_$__cuda_sm3x_div_rn_noftz_f32_slowpath:
[----:B------:R-:W-:Y:S01]  /*0660*/  SHF.R.U32.HI R12, RZ, 0x17, R14 ;  /* 0x00000017ff0c7819 */ /* 0x000fe2000001160e */
[----:B------:R-:W-:Y:S01]  /*0670*/  BSSY.RECONVERGENT B3, `(.L_x_7) ;  /* 0x0000064000037945 */ /* 0x000fe20003800200 */
[--C-:B------:R-:W-:Y:S01]  /*0680*/  SHF.R.U32.HI R3, RZ, 0x17, R0.reuse ;  /* 0x00000017ff037819 */ /* 0x100fe20000011600 */
[----:B------:R-:W-:Y:S01]  /*0690*/  IMAD.MOV.U32 R13, RZ, RZ, R0 ;  /* 0x000000ffff0d7224 */ /* 0x000fe200078e0000 */
[----:B------:R-:W-:Y:S02]  /*06a0*/  LOP3.LUT R12, R12, 0xff, RZ, 0xc0, !PT ;  /* 0x000000ff0c0c7812 */ /* 0x000fe400078ec0ff */
[----:B------:R-:W-:-:S03]  /*06b0*/  LOP3.LUT R16, R3, 0xff, RZ, 0xc0, !PT ;  /* 0x000000ff03107812 */ /* 0x000fc600078ec0ff */
[----:B------:R-:W-:Y:S02]  /*06c0*/  VIADD R17, R12, 0xffffffff ;  /* 0xffffffff0c117836 */ /* 0x000fe40000000000 */
[----:B------:R-:W-:-:S03]  /*06d0*/  VIADD R15, R16, 0xffffffff ;  /* 0xffffffff100f7836 */ /* 0x000fc60000000000 */
[----:B------:R-:W-:-:S04]  /*06e0*/  ISETP.GT.U32.AND P0, PT, R17, 0xfd, PT ;  /* 0x000000fd1100780c */ /* 0x000fc80003f04070 */
[----:B------:R-:W-:-:S13]  /*06f0*/  ISETP.GT.U32.OR P0, PT, R15, 0xfd, P0 ;  /* 0x000000fd0f00780c */ /* 0x000fda0000704470 */
[----:B------:R-:W-:Y:S01]  /*0700*/  @!P0 IMAD.MOV.U32 R11, RZ, RZ, RZ ;  /* 0x000000ffff0b8224 */ /* 0x000fe200078e00ff */
[----:B------:R-:W-:Y:S06]  /*0710*/  @!P0 BRA `(.L_x_8) ;  /* 0x0000000000608947 */ /* 0x000fec0003800000 */
[----:B------:R-:W-:Y:S01]  /*0720*/  FSETP.GTU.FTZ.AND P0, PT, |R0|, +INF , PT ;  /* 0x7f8000000000780b */ /* 0x000fe20003f1c200 */
[----:B------:R-:W-:Y:S01]  /*0730*/  IMAD.MOV.U32 R3, RZ, RZ, R14 ;  /* 0x000000ffff037224 */ /* 0x000fe200078e000e */
[----:B------:R-:W-:-:S04]  /*0740*/  FSETP.GTU.FTZ.AND P1, PT, |R14|, +INF , PT ;  /* 0x7f8000000e00780b */ /* 0x000fc80003f3c200 */
[----:B------:R-:W-:-:S13]  /*0750*/  PLOP3.LUT P0, PT, P0, P1, PT, 0xf8, 0x8f ;  /* 0x00000000008f781c */ /* 0x000fda0000703f70 */
[----:B------:R-:W-:Y:S05]  /*0760*/  @P0 BRA `(.L_x_9) ;  /* 0x00000004004c0947 */ /* 0x000fea0003800000 */
[----:B------:R-:W-:-:S13]  /*0770*/  LOP3.LUT P0, RZ, R14, 0x7fffffff, R13, 0xc8, !PT ;  /* 0x7fffffff0eff7812 */ /* 0x000fda000780c80d */
[----:B------:R-:W-:Y:S05]  /*0780*/  @!P0 BRA `(.L_x_10) ;  /* 0x00000004003c8947 */ /* 0x000fea0003800000 */
[C---:B------:R-:W-:Y:S02]  /*0790*/  FSETP.NEU.FTZ.AND P2, PT, |R0|.reuse, +INF , PT ;  /* 0x7f8000000000780b */ /* 0x040fe40003f5d200 */
[----:B------:R-:W-:Y:S02]  /*07a0*/  FSETP.NEU.FTZ.AND P1, PT, |R3|, +INF , PT ;  /* 0x7f8000000300780b */ /* 0x000fe40003f3d200 */
[----:B------:R-:W-:-:S11]  /*07b0*/  FSETP.NEU.FTZ.AND P0, PT, |R0|, +INF , PT ;  /* 0x7f8000000000780b */ /* 0x000fd60003f1d200 */
[----:B------:R-:W-:Y:S05]  /*07c0*/  @!P1 BRA !P2, `(.L_x_10) ;  /* 0x00000004002c9947 */ /* 0x000fea0005000000 */
[----:B------:R-:W-:-:S04]  /*07d0*/  LOP3.LUT P2, RZ, R13, 0x7fffffff, RZ, 0xc0, !PT ;  /* 0x7fffffff0dff7812 */ /* 0x000fc8000784c0ff */
[----:B------:R-:W-:-:S13]  /*07e0*/  PLOP3.LUT P1, PT, P1, P2, PT, 0x2f, 0xf2 ;  /* 0x0000000000f2781c */ /* 0x000fda0000f24577 */
[----:B------:R-:W-:Y:S05]  /*07f0*/  @P1 BRA `(.L_x_11) ;  /* 0x0000000400181947 */ /* 0x000fea0003800000 */
[----:B------:R-:W-:-:S04]  /*0800*/  LOP3.LUT P1, RZ, R14, 0x7fffffff, RZ, 0xc0, !PT ;  /* 0x7fffffff0eff7812 */ /* 0x000fc8000782c0ff */
[----:B------:R-:W-:-:S13]  /*0810*/  PLOP3.LUT P0, PT, P0, P1, PT, 0x2f, 0xf2 ;  /* 0x0000000000f2781c */ /* 0x000fda0000702577 */
[----:B------:R-:W-:Y:S05]  /*0820*/  @P0 BRA `(.L_x_12) ;  /* 0x0000000400000947 */ /* 0x000fea0003800000 */
[----:B------:R-:W-:Y:S02]  /*0830*/  ISETP.GE.AND P0, PT, R15, RZ, PT ;  /* 0x000000ff0f00720c */ /* 0x000fe40003f06270 */
[----:B------:R-:W-:-:S11]  /*0840*/  ISETP.GE.AND P1, PT, R17, RZ, PT ;  /* 0x000000ff1100720c */ /* 0x000fd60003f26270 */
[----:B------:R-:W-:Y:S02]  /*0850*/  @P0 IMAD.MOV.U32 R11, RZ, RZ, RZ ;  /* 0x000000ffff0b0224 */ /* 0x000fe400078e00ff */
[----:B------:R-:W-:Y:S01]  /*0860*/  @!P0 FFMA R13, R0, 1.84467440737095516160e+19, RZ ;  /* 0x5f800000000d8823 */ /* 0x000fe200000000ff */
[----:B------:R-:W-:Y:S02]  /*0870*/  @!P0 IMAD.MOV.U32 R11, RZ, RZ, -0x40 ;  /* 0xffffffc0ff0b8424 */ /* 0x000fe400078e00ff */
[----:B------:R-:W-:Y:S02]  /*0880*/  @!P1 FFMA R14, R3, 1.84467440737095516160e+19, RZ ;  /* 0x5f800000030e9823 */ /* 0x000fe400000000ff */
[----:B------:R-:W-:-:S07]  /*0890*/  @!P1 VIADD R11, R11, 0x40 ;  /* 0x000000400b0b9836 */ /* 0x000fce0000000000 */
.L_x_8:
[----:B------:R-:W-:Y:S01]  /*08a0*/  LEA R3, R12, 0xc0800000, 0x17 ;  /* 0xc08000000c037811 */ /* 0x000fe200078eb8ff */
[----:B------:R-:W-:Y:S04]  /*08b0*/  BSSY.RECONVERGENT B4, `(.L_x_13) ;  /* 0x0000036000047945 */ /* 0x000fe80003800200 */
[----:B------:R-:W-:Y:S02]  /*08c0*/  IMAD.IADD R14, R14, 0x1, -R3 ;  /* 0x000000010e0e7824 */ /* 0x000fe400078e0a03 */
[----:B------:R-:W-:Y:S02]  /*08d0*/  VIADD R3, R16, 0xffffff81 ;  /* 0xffffff8110037836 */ /* 0x000fe40000000000 */
[----:B------:R-:W0:Y:S01]  /*08e0*/  MUFU.RCP R15, R14 ;  /* 0x0000000e000f7308 */ /* 0x000e220000001000 */
[----:B------:R-:W-:Y:S01]  /*08f0*/  FADD.FTZ R17, -R14, -RZ ;  /* 0x800000ff0e117221 */ /* 0x000fe20000010100 */
[C---:B------:R-:W-:Y:S01]  /*0900*/  IMAD R0, R3.reuse, -0x800000, R13 ;  /* 0xff80000003007824 */ /* 0x040fe200078e020d */
[----:B------:R-:W-:-:S05]  /*0910*/  IADD3 R12, PT, PT, R3, 0x7f, -R12 ;  /* 0x0000007f030c7810 */ /* 0x000fca0007ffe80c */
[----:B------:R-:W-:Y:S02]  /*0920*/  IMAD.IADD R12, R12, 0x1, R11 ;  /* 0x000000010c0c7824 */ /* 0x000fe400078e020b */
[----:B0-----:R-:W-:-:S04]  /*0930*/  FFMA R16, R15, R17, 1 ;  /* 0x3f8000000f107423 */ /* 0x001fc80000000011 */
[----:B------:R-:W-:-:S04]  /*0940*/  FFMA R18, R15, R16, R15 ;  /* 0x000000100f127223 */ /* 0x000fc8000000000f */
[----:B------:R-:W-:-:S04]  /*0950*/  FFMA R13, R0, R18, RZ ;  /* 0x00000012000d7223 */ /* 0x000fc800000000ff */
[----:B------:R-:W-:-:S04]  /*0960*/  FFMA R16, R17, R13, R0 ;  /* 0x0000000d11107223 */ /* 0x000fc80000000000 */
[----:B------:R-:W-:-:S04]  /*0970*/  FFMA R13, R18, R16, R13 ;  /* 0x00000010120d7223 */ /* 0x000fc8000000000d */
[----:B------:R-:W-:-:S04]  /*0980*/  FFMA R16, R17, R13, R0 ;  /* 0x0000000d11107223 */ /* 0x000fc80000000000 */
[----:B------:R-:W-:-:S05]  /*0990*/  FFMA R0, R18, R16, R13 ;  /* 0x0000001012007223 */ /* 0x000fca000000000d */
[----:B------:R-:W-:-:S04]  /*09a0*/  SHF.R.U32.HI R3, RZ, 0x17, R0 ;  /* 0x00000017ff037819 */ /* 0x000fc80000011600 */
[----:B------:R-:W-:-:S05]  /*09b0*/  LOP3.LUT R3, R3, 0xff, RZ, 0xc0, !PT ;  /* 0x000000ff03037812 */ /* 0x000fca00078ec0ff */
[----:B------:R-:W-:-:S04]  /*09c0*/  IMAD.IADD R15, R3, 0x1, R12 ;  /* 0x00000001030f7824 */ /* 0x000fc800078e020c */
[----:B------:R-:W-:-:S05]  /*09d0*/  VIADD R3, R15, 0xffffffff ;  /* 0xffffffff0f037836 */ /* 0x000fca0000000000 */
[----:B------:R-:W-:-:S13]  /*09e0*/  ISETP.GE.U32.AND P0, PT, R3, 0xfe, PT ;  /* 0x000000fe0300780c */ /* 0x000fda0003f06070 */
[----:B------:R-:W-:Y:S05]  /*09f0*/  @!P0 BRA `(.L_x_14) ;  /* 0x0000000000808947 */ /* 0x000fea0003800000 */
[----:B------:R-:W-:-:S13]  /*0a00*/  ISETP.GT.AND P0, PT, R15, 0xfe, PT ;  /* 0x000000fe0f00780c */ /* 0x000fda0003f04270 */
[----:B------:R-:W-:Y:S05]  /*0a10*/  @P0 BRA `(.L_x_15) ;  /* 0x00000000006c0947 */ /* 0x000fea0003800000 */
[----:B------:R-:W-:-:S13]  /*0a20*/  ISETP.GE.AND P0, PT, R15, 0x1, PT ;  /* 0x000000010f00780c */ /* 0x000fda0003f06270 */
[----:B------:R-:W-:Y:S05]  /*0a30*/  @P0 BRA `(.L_x_16) ;  /* 0x0000000000740947 */ /* 0x000fea0003800000 */
[----:B------:R-:W-:Y:S02]  /*0a40*/  ISETP.GE.AND P0, PT, R15, -0x18, PT ;  /* 0xffffffe80f00780c */ /* 0x000fe40003f06270 */
[----:B------:R-:W-:-:S11]  /*0a50*/  LOP3.LUT R0, R0, 0x80000000, RZ, 0xc0, !PT ;  /* 0x8000000000007812 */ /* 0x000fd600078ec0ff */
[----:B------:R-:W-:Y:S05]  /*0a60*/  @!P0 BRA `(.L_x_16) ;  /* 0x0000000000688947 */ /* 0x000fea0003800000 */
[CCC-:B------:R-:W-:Y:S01]  /*0a70*/  FFMA.RZ R3, R18.reuse, R16.reuse, R13.reuse ;  /* 0x0000001012037223 */ /* 0x1c0fe2000000c00d */
[C---:B------:R-:W-:Y:S02]  /*0a80*/  VIADD R14, R15.reuse, 0x20 ;  /* 0x000000200f0e7836 */ /* 0x040fe40000000000 */
[CCC-:B------:R-:W-:Y:S01]  /*0a90*/  FFMA.RM R12, R18.reuse, R16.reuse, R13.reuse ;  /* 0x00000010120c7223 */ /* 0x1c0fe2000000400d */
[----:B------:R-:W-:Y:S02]  /*0aa0*/  ISETP.NE.AND P2, PT, R15, RZ, PT ;  /* 0x000000ff0f00720c */ /* 0x000fe40003f45270 */
[----:B------:R-:W-:Y:S01]  /*0ab0*/  LOP3.LUT R11, R3, 0x7fffff, RZ, 0xc0, !PT ;  /* 0x007fffff030b7812 */ /* 0x000fe200078ec0ff */
[----:B------:R-:W-:Y:S01]  /*0ac0*/  FFMA.RP R3, R18, R16, R13 ;  /* 0x0000001012037223 */ /* 0x000fe2000000800d */
[----:B------:R-:W-:Y:S01]  /*0ad0*/  IMAD.MOV R13, RZ, RZ, -R15 ;  /* 0x000000ffff0d7224 */ /* 0x000fe200078e0a0f */
[----:B------:R-:W-:Y:S02]  /*0ae0*/  ISETP.NE.AND P1, PT, R15, RZ, PT ;  /* 0x000000ff0f00720c */ /* 0x000fe40003f25270 */
[----:B------:R-:W-:-:S02]  /*0af0*/  LOP3.LUT R11, R11, 0x800000, RZ, 0xfc, !PT ;  /* 0x008000000b0b7812 */ /* 0x000fc400078efcff */
[----:B------:R-:W-:Y:S02]  /*0b00*/  FSETP.NEU.FTZ.AND P0, PT, R3, R12, PT ;  /* 0x0000000c0300720b */ /* 0x000fe40003f1d000 */
[----:B------:R-:W-:Y:S02]  /*0b10*/  SHF.L.U32 R14, R11, R14, RZ ;  /* 0x0000000e0b0e7219 */ /* 0x000fe400000006ff */
[----:B------:R-:W-:Y:S02]  /*0b20*/  SEL R12, R13, RZ, P2 ;  /* 0x000000ff0d0c7207 */ /* 0x000fe40001000000 */
[----:B------:R-:W-:Y:S02]  /*0b30*/  ISETP.NE.AND P1, PT, R14, RZ, P1 ;  /* 0x000000ff0e00720c */ /* 0x000fe40000f25270 */
[----:B------:R-:W-:Y:S02]  /*0b40*/  SHF.R.U32.HI R12, RZ, R12, R11 ;  /* 0x0000000cff0c7219 */ /* 0x000fe4000001160b */
[----:B------:R-:W-:-:S02]  /*0b50*/  PLOP3.LUT P0, PT, P0, P1, PT, 0xf8, 0x8f ;  /* 0x00000000008f781c */ /* 0x000fc40000703f70 */
[----:B------:R-:W-:Y:S02]  /*0b60*/  SHF.R.U32.HI R14, RZ, 0x1, R12 ;  /* 0x00000001ff0e7819 */ /* 0x000fe4000001160c */
[----:B------:R-:W-:-:S04]  /*0b70*/  SEL R3, RZ, 0x1, !P0 ;  /* 0x00000001ff037807 */ /* 0x000fc80004000000 */
[----:B------:R-:W-:-:S04]  /*0b80*/  LOP3.LUT R3, R3, 0x1, R14, 0xf8, !PT ;  /* 0x0000000103037812 */ /* 0x000fc800078ef80e */
[----:B------:R-:W-:-:S05]  /*0b90*/  LOP3.LUT R3, R3, R12, RZ, 0xc0, !PT ;  /* 0x0000000c03037212 */ /* 0x000fca00078ec0ff */
[----:B------:R-:W-:-:S05]  /*0ba0*/  IMAD.IADD R3, R14, 0x1, R3 ;  /* 0x000000010e037824 */ /* 0x000fca00078e0203 */
[----:B------:R-:W-:Y:S01]  /*0bb0*/  LOP3.LUT R0, R3, R0, RZ, 0xfc, !PT ;  /* 0x0000000003007212 */ /* 0x000fe200078efcff */
[----:B------:R-:W-:Y:S06]  /*0bc0*/  BRA `(.L_x_16) ;  /* 0x0000000000107947 */ /* 0x000fec0003800000 */
.L_x_15:
[----:B------:R-:W-:-:S04]  /*0bd0*/  LOP3.LUT R0, R0, 0x80000000, RZ, 0xc0, !PT ;  /* 0x8000000000007812 */ /* 0x000fc800078ec0ff */
[----:B------:R-:W-:Y:S01]  /*0be0*/  LOP3.LUT R0, R0, 0x7f800000, RZ, 0xfc, !PT ;  /* 0x7f80000000007812 */ /* 0x000fe200078efcff */
[----:B------:R-:W-:Y:S06]  /*0bf0*/  BRA `(.L_x_16) ;  /* 0x0000000000047947 */ /* 0x000fec0003800000 */
.L_x_14:
[----:B------:R-:W-:-:S07]  /*0c00*/  IMAD R0, R12, 0x800000, R0 ;  /* 0x008000000c007824 */ /* 0x000fce00078e0200 */
.L_x_16:
[----:B------:R-:W-:Y:S05]  /*0c10*/  BSYNC.RECONVERGENT B4 ;  /* 0x0000000000047941 */ /* 0x000fea0003800200 */
.L_x_13:
[----:B------:R-:W-:Y:S05]  /*0c20*/  BRA `(.L_x_17) ;  /* 0x0000000000207947 */ /* 0x000fea0003800000 */
.L_x_12:
[----:B------:R-:W-:-:S04]  /*0c30*/  LOP3.LUT R0, R14, 0x80000000, R13, 0x48, !PT ;  /* 0x800000000e007812 */ /* 0x000fc800078e480d */
[----:B------:R-:W-:Y:S01]  /*0c40*/  LOP3.LUT R0, R0, 0x7f800000, RZ, 0xfc, !PT ;  /* 0x7f80000000007812 */ /* 0x000fe200078efcff */
[----:B------:R-:W-:Y:S06]  /*0c50*/  BRA `(.L_x_17) ;  /* 0x0000000000147947 */ /* 0x000fec0003800000 */
.L_x_11:
[----:B------:R-:W-:Y:S01]  /*0c60*/  LOP3.LUT R0, R14, 0x80000000, R13, 0x48, !PT ;  /* 0x800000000e007812 */ /* 0x000fe200078e480d */
[----:B------:R-:W-:Y:S06]  /*0c70*/  BRA `(.L_x_17) ;  /* 0x00000000000c7947 */ /* 0x000fec0003800000 */
.L_x_10:
[----:B------:R-:W0:Y:S01]  /*0c80*/  MUFU.RSQ R0, -QNAN ;  /* 0xffc0000000007908 */ /* 0x000e220000001400 */
[----:B------:R-:W-:Y:S05]  /*0c90*/  BRA `(.L_x_17) ;  /* 0x0000000000047947 */ /* 0x000fea0003800000 */
.L_x_9:
[----:B------:R-:W-:-:S07]  /*0ca0*/  FADD.FTZ R0, R0, R3 ;  /* 0x0000000300007221 */ /* 0x000fce0000010000 */
.L_x_17:
[----:B------:R-:W-:Y:S05]  /*0cb0*/  BSYNC.RECONVERGENT B3 ;  /* 0x0000000000037941 */ /* 0x000fea0003800200 */
.L_x_7:
[----:B------:R-:W-:-:S04]  /*0cc0*/  IMAD.MOV.U32 R11, RZ, RZ, 0x0 ;  /* 0x00000000ff0b7424 */ /* 0x000fc800078e00ff */
[----:B0-----:R-:W-:Y:S05]  /*0cd0*/  RET.REL.NODEC R10 `(_Z21fast_nms_kernel_batchPfifmii) ;  /* 0xfffffff00ac87950 */ /* 0x001fea0003c3ffff */
.L_x_18:
[----:B------:R-:W-:-:S00]  /*0ce0*/  BRA `(.L_x_18) ;  /* 0xfffffffc00fc7947 */ /* 0x000fc0000383ffff */
[----:B------:R-:W-:-:S00]  /*0cf0*/  NOP ;  /* 0x0000000000007918 */ /* 0x000fc00000000000 */
        /* <DEDUP_REMOVED lines=8> */
.L_x_54:


//--------------------- .text._Z15fast_nms_kernelPfifi --------------------------
	.section	.text._Z15fast_nms_kernelPfifi,"ax",@progbits
	.align	128
.text._Z15fast_nms_kernelPfifi:
        .type           _Z15fast_nms_kernelPfifi,@function
        .size           _Z15fast_nms_kernelPfifi,(.L_x_56 - _Z15fast_nms_kernelPfifi)
        .other          _Z15fast_nms_kernelPfifi,@"STO_CUDA_ENTRY STV_DEFAULT"
_Z15fast_nms_kernelPfifi:
[----:B------:R-:W-:Y:S08]  /*0000*/  LDC R1, c[0x0][0x37c] ;  /* 0x0000df00ff017b82 */ /* 0x000ff00000000800 */
[----:B------:R-:W0:Y:S01]  /*0010*/  LDC.64 R4, c[0x0][0x380] ;  /* 0x0000e000ff047b82 */ /* 0x000e220000000a00 */
[----:B------:R-:W0:Y:S01]  /*0020*/  LDCU.64 UR4, c[0x0][0x358] ;  /* 0x00006b00ff0477ac */ /* 0x000e220008000a00 */
[----:B------:R-:W1:Y:S01]  /*0030*/  S2R R2, SR_CTAID.X ;  /* 0x0000000000027919 */ /* 0x000e620000002500 */
[----:B------:R-:W1:Y:S01]  /*0040*/  S2R R3, SR_TID.X ;  /* 0x0000000000037919 */ /* 0x000e620000002100 */
[----:B------:R-:W1:Y:S01]  /*0050*/  LDCU UR6, c[0x0][0x360] ;  /* 0x00006c00ff0677ac */ /* 0x000e620008000800 */
[----:B------:R-:W2:Y:S01]  /*0060*/  LDCU UR7, c[0x0][0x388] ;  /* 0x00007100ff0777ac */ /* 0x000ea20008000800 */
[----:B0-----:R-:W3:Y:S01]  /*0070*/  LDG.E R4, desc[UR4][R4.64] ;  /* 0x0000000404047981 */ /* 0x001ee2000c1e1900 */
[----:B-1----:R-:W-:Y:S01]  /*0080*/  IMAD R2, R2, UR6, R3 ;  /* 0x0000000602027c24 */ /* 0x002fe2000f8e0203 */
[----:B---3--:R-:W2:Y:S02]  /*0090*/  F2I.TRUNC.NTZ R9, R4 ;  /* 0x0000000400097305 */ /* 0x008ea4000020f100 */
[----:B--2---:R-:W-:-:S04]  /*00a0*/  VIMNMX R9, PT, PT, R9, UR7, PT ;  /* 0x0000000709097c48 */ /* 0x004fc8000bfe0100 */
[----:B------:R-:W-:-:S13]  /*00b0*/  ISETP.GE.AND P0, PT, R2, R9, PT ;  /* 0x000000090200720c */ /* 0x000fda0003f06270 */
[----:B------:R-:W-:Y:S05]  /*00c0*/  @P0 EXIT ;  /* 0x000000000000094d */ /* 0x000fea0003800000 */
[----:B------:R-:W-:-:S13]  /*00d0*/  ISETP.GE.AND P0, PT, R9, 0x1, PT ;  /* 0x000000010900780c */ /* 0x000fda0003f06270 */
[----:B------:R-:W-:Y:S05]  /*00e0*/  @!P0 EXIT ;  /* 0x000000000000894d */ /* 0x000fea0003800000 */
[----:B------:R-:W0:Y:S01]  /*00f0*/  LDC.64 R6, c[0x0][0x380] ;  /* 0x0000e000ff067b82 */ /* 0x000e220000000a00 */
[----:B------:R-:W1:Y:S01]  /*0100*/  LDCU UR6, c[0x0][0x390] ;  /* 0x00007200ff0677ac */ /* 0x000e620008000800 */
[----:B------:R-:W-:Y:S01]  /*0110*/  IMAD.MOV.U32 R11, RZ, RZ, RZ ;  /* 0x000000ffff0b7224 */ /* 0x000fe200078e00ff */
[----:B------:R-:W2:Y:S05]  /*0120*/  LDCU UR8, c[0x0][0x390] ;  /* 0x00007200ff0877ac */ /* 0x000eaa0008000800 */
[----:B------:R-:W3:Y:S01]  /*0130*/  LDC.64 R4, c[0x0][0x380] ;  /* 0x0000e000ff047b82 */ /* 0x000ee20000000a00 */
[----:B------:R-:W4:Y:S01]  /*0140*/  LDCU UR7, c[0x0][0x38c] ;  /* 0x00007180ff0777ac */ /* 0x000f220008000800 */
[----:B-1----:R-:W-:-:S04]  /*0150*/  IMAD R3, R2, UR6, RZ ;  /* 0x0000000602037c24 */ /* 0x002fc8000f8e02ff */
[----:B0-2-4-:R-:W-:-:S07]  /*0160*/  IMAD.WIDE R6, R3, 0x4, R6 ;  /* 0x0000000403067825 */ /* 0x015fce00078e0206 */
.L_x_25:
[----:B------:R-:W-:Y:S01]  /*0170*/  ISETP.NE.AND P0, PT, R11, R2, PT ;  /* 0x000000020b00720c */ /* 0x000fe20003f05270 */
[----:B------:R-:W-:-:S12]  /*0180*/  BSSY.RECONVERGENT B0, `(.L_x_19) ;  /* 0x000003e000007945 */ /* 0x000fd80003800200 */
[----:B------:R-:W-:Y:S05]  /*0190*/  @!P0 BRA `(.L_x_20) ;  /* 0x0000000000f08947 */ /* 0x000fea0003800000 */
[----:B------:R-:W-:Y:S01]  /*01a0*/  IMAD R13, R11, UR8, RZ ;  /* 0x000000080b0d7c24 */ /* 0x000fe2000f8e02ff */
[----:B------:R-:W2:Y:S03]  /*01b0*/  LDG.E R0, desc[UR4][R6.64+0x18] ;  /* 0x0000180406007981 */ /* 0x000ea6000c1e1900 */
[----:B---3--:R-:W-:-:S05]  /*01c0*/  IMAD.WIDE R12, R13, 0x4, R4 ;  /* 0x000000040d0c7825 */ /* 0x008fca00078e0204 */
        /* <DEDUP_REMOVED lines=51> */
[----:B------:R-:W-:Y:S05]  /*0500*/  CALL.REL.NOINC `($__internal_1_$__cuda_sm3x_div_rn_noftz_f32_slowpath) ;  /* 0x0000000000307944 */ /* 0x000fea0003c00000 */
[----:B------:R-:W-:-:S07]  /*0510*/  IMAD.MOV.U32 R12, RZ, RZ, R0 ;  /* 0x000000ffff0c7224 */ /* 0x000fce00078e0000 */
.L_x_23:
[----:B------:R-:W-:Y:S05]  /*0520*/  BSYNC.RECONVERGENT B2 ;  /* 0x0000000000027941 */ /* 0x000fea0003800200 */
.L_x_22:
[----:B------:R-:W-:Y:S05]  /*0530*/  BSYNC.RECONVERGENT B1 ;  /* 0x0000000000017941 */ /* 0x000fea0003800200 */
.L_x_21:
[----:B------:R-:W-:-:S13]  /*0540*/  FSETP.GT.AND P0, PT, R12, UR7, PT ;  /* 0x000000070c007c0b */ /* 0x000fda000bf04000 */
[----:B------:R-:W-:Y:S05]  /*0550*/  @P0 BRA `(.L_x_24) ;  /* 0x0000000000140947 */ /* 0x000fea0003800000 */
.L_x_20:
[----:B------:R-:W-:Y:S05]  /*0560*/  BSYNC.RECONVERGENT B0 ;  /* 0x0000000000007941 */ /* 0x000fea0003800200 */
.L_x_19:
[----:B------:R-:W-:-:S05]  /*0570*/  VIADD R11, R11, 0x1 ;  /* 0x000000010b0b7836 */ /* 0x000fca0000000000 */
[----:B------:R-:W-:-:S13]  /*0580*/  ISETP.NE.AND P0, PT, R11, R9, PT ;  /* 0x000000090b00720c */ /* 0x000fda0003f05270 */
[----:B------:R-:W-:Y:S05]  /*0590*/  @P0 BRA `(.L_x_25) ;  /* 0xfffffff800f40947 */ /* 0x000fea000383ffff */
[----:B------:R-:W-:Y:S05]  /*05a0*/  EXIT ;  /* 0x000000000000794d */ /* 0x000fea0003800000 */
.L_x_24:
[----:B------:R-:W-:Y:S01]  /*05b0*/  STG.E desc[UR4][R6.64+0x1c], RZ ;  /* 0x00001cff06007986 */ /* 0x000fe2000c101904 */
[----:B------:R-:W-:Y:S05]  /*05c0*/  EXIT ;  /* 0x000000000000794d */ /* 0x000fea0003800000 */
        .weak           $__internal_1_$__cuda_sm3x_div_rn_noftz_f32_slowpath
        .type           $__internal_1_$__cuda_sm3x_div_rn_noftz_f32_slowpath,@function
        .size           $__internal_1_$__cuda_sm3x_div_rn_noftz_f32_slowpath,(.L_x_56 - $__internal_1_$__cuda_sm3x_div_rn_noftz_f32_slowpath)
$__internal_1_$__cuda_sm3x_div_rn_noftz_f32_slowpath:
        /* <DEDUP_REMOVED lines=36> */
.L_x_27:
[----:B------:R-:W-:Y:S01]  /*0810*/  LEA R3, R12, 0xc0800000, 0x17 ;  /* 0xc08000000c037811 */ /* 0x000fe200078eb8ff */
[----:B------:R-:W-:Y:S04]  /*0820*/  BSSY.RECONVERGENT B4, `(.L_x_32) ;  /* 0x0000036000047945 */ /* 0x000fe80003800200 */
[----:B------:R-:W-:Y:S02]  /*0830*/  IMAD.IADD R14, R14, 0x1, -R3 ;  /* 0x000000010e0e7824 */ /* 0x000fe400078e0a03 */
[----:B------:R-:W-:Y:S02]  /*0840*/  VIADD R3, R16, 0xffffff81 ;  /* 0xffffff8110037836 */ /* 0x000fe40000000000 */
[----:B------:R-:W0:Y:S01]  /*0850*/  MUFU.RCP R15, R14 ;  /* 0x0000000e000f7308 */ /* 0x000e220000001000 */
[----:B------:R-:W-:Y:S01]  /*0860*/  FADD.FTZ R17, -R14, -RZ ;  /* 0x800000ff0e117221 */ /* 0x000fe20000010100 */
[----:B------:R-:W-:-:S03]  /*0870*/  IMAD R0, R3, -0x800000, R13 ;  /* 0xff80000003007824 */ /* 0x000fc600078e020d */
[----:B0-----:R-:W-:-:S04]  /*0880*/  FFMA R16, R15, R17, 1 ;  /* 0x3f8000000f107423 */ /* 0x001fc80000000011 */
[----:B------:R-:W-:-:S04]  /*0890*/  FFMA R18, R15, R16, R15 ;  /* 0x000000100f127223 */ /* 0x000fc8000000000f */
[----:B------:R-:W-:-:S04]  /*08a0*/  FFMA R13, R0, R18, RZ ;  /* 0x00000012000d7223 */ /* 0x000fc800000000ff */
[----:B------:R-:W-:-:S04]  /*08b0*/  FFMA R16, R17, R13, R0 ;  /* 0x0000000d11107223 */ /* 0x000fc80000000000 */
[----:B------:R-:W-:Y:S01]  /*08c0*/  FFMA R15, R18, R16, R13 ;  /* 0x00000010120f7223 */ /* 0x000fe2000000000d */
[----:B------:R-:W-:-:S03]  /*08d0*/  IADD3 R13, PT, PT, R3, 0x7f, -R12 ;  /* 0x0000007f030d7810 */ /* 0x000fc60007ffe80c */
[----:B------:R-:W-:Y:S02]  /*08e0*/  FFMA R16, R17, R15, R0 ;  /* 0x0000000f11107223 */ /* 0x000fe40000000000 */
[----:B------:R-:W-:Y:S02]  /*08f0*/  IMAD.IADD R13, R13, 0x1, R10 ;  /* 0x000000010d0d7824 */ /* 0x000fe400078e020a */
        /* <DEDUP_REMOVED lines=14> */
[-CC-:B------:R-:W-:Y:S01]  /*09e0*/  FFMA.RZ R3, R18, R16.reuse, R15.reuse ;  /* 0x0000001012037223 */ /* 0x180fe2000000c00f */
[----:B------:R-:W-:Y:S02]  /*09f0*/  VIADD R13, R14, 0x20 ;  /* 0x000000200e0d7836 */ /* 0x000fe40000000000 */
[-CC-:B------:R-:W-:Y:S01]  /*0a00*/  FFMA.RM R10, R18, R16.reuse, R15.reuse ;  /* 0x00000010120a7223 */ /* 0x180fe2000000400f */
[----:B------:R-:W-:Y:S02]  /*0a10*/  ISETP.NE.AND P2, PT, R14, RZ, PT ;  /* 0x000000ff0e00720c */ /* 0x000fe40003f45270 */
[----:B------:R-:W-:Y:S01]  /*0a20*/  LOP3.LUT R12, R3, 0x7fffff, RZ, 0xc0, !PT ;  /* 0x007fffff030c7812 */ /* 0x000fe200078ec0ff */
[----:B------:R-:W-:Y:S01]  /*0a30*/  FFMA.RP R3, R18, R16, R15 ;  /* 0x0000001012037223 */ /* 0x000fe2000000800f */
[----:B------:R-:W-:Y:S01]  /*0a40*/  ISETP.NE.AND P1, PT, R14, RZ, PT ;  /* 0x000000ff0e00720c */ /* 0x000fe20003f25270 */
[----:B------:R-:W-:Y:S01]  /*0a50*/  IMAD.MOV R14, RZ, RZ, -R14 ;  /* 0x000000ffff0e7224 */ /* 0x000fe200078e0a0e */
        /* <DEDUP_REMOVED lines=14> */
.L_x_34:
[----:B------:R-:W-:-:S04]  /*0b40*/  LOP3.LUT R0, R0, 0x80000000, RZ, 0xc0, !PT ;  /* 0x8000000000007812 */ /* 0x000fc800078ec0ff */
[----:B------:R-:W-:Y:S01]  /*0b50*/  LOP3.LUT R0, R0, 0x7f800000, RZ, 0xfc, !PT ;  /* 0x7f80000000007812 */ /* 0x000fe200078efcff */
[----:B------:R-:W-:Y:S06]  /*0b60*/  BRA `(.L_x_35) ;  /* 0x0000000000047947 */ /* 0x000fec0003800000 */
.L_x_33:
[----:B------:R-:W-:-:S07]  /*0b70*/  IMAD R0, R13, 0x800000, R0 ;  /* 0x008000000d007824 */ /* 0x000fce00078e0200 */
.L_x_35:
[----:B------:R-:W-:Y:S05]  /*0b80*/  BSYNC.RECONVERGENT B4 ;  /* 0x0000000000047941 */ /* 0x000fea0003800200 */
.L_x_32:
[----:B------:R-:W-:Y:S05]  /*0b90*/  BRA `(.L_x_36) ;  /* 0x0000000000207947 */ /* 0x000fea0003800000 */
.L_x_31:
[----:B------:R-:W-:-:S04]  /*0ba0*/  LOP3.LUT R0, R14, 0x80000000, R13, 0x48, !PT ;  /* 0x800000000e007812 */ /* 0x000fc800078e480d */
[----:B------:R-:W-:Y:S01]  /*0bb0*/  LOP3.LUT R0, R0, 0x7f800000, RZ, 0xfc, !PT ;  /* 0x7f80000000007812 */ /* 0x000fe200078efcff */
[----:B------:R-:W-:Y:S06]  /*0bc0*/  BRA `(.L_x_36) ;  /* 0x0000000000147947 */ /* 0x000fec0003800000 */
.L_x_30:
[----:B------:R-:W-:Y:S01]  /*0bd0*/  LOP3.LUT R0, R14, 0x80000000, R13, 0x48, !PT ;  /* 0x800000000e007812 */ /* 0x000fe200078e480d */
[----:B------:R-:W-:Y:S06]  /*0be0*/  BRA `(.L_x_36) ;  /* 0x00000000000c7947 */ /* 0x000fec0003800000 */
.L_x_29:
[----:B------:R-:W0:Y:S01]  /*0bf0*/  MUFU.RSQ R0, -QNAN ;  /* 0xffc0000000007908 */ /* 0x000e220000001400 */
[----:B------:R-:W-:Y:S05]  /*0c00*/  BRA `(.L_x_36) ;  /* 0x0000000000047947 */ /* 0x000fea0003800000 */
.L_x_28:
[----:B------:R-:W-:-:S07]  /*0c10*/  FADD.FTZ R0, R0, R3 ;  /* 0x0000000300007221 */ /* 0x000fce0000010000 */
.L_x_36:
[----:B------:R-:W-:Y:S05]  /*0c20*/  BSYNC.RECONVERGENT B3 ;  /* 0x0000000000037941 */ /* 0x000fea0003800200 */
.L_x_26:
[----:B------:R-:W-:Y:S02]  /*0c30*/  IMAD.MOV.U32 R12, RZ, RZ, R8 ;  /* 0x000000ffff0c7224 */ /* 0x000fe400078e0008 */
[----:B------:R-:W-:-:S04]  /*0c40*/  IMAD.MOV.U32 R13, RZ, RZ, 0x0 ;  /* 0x00000000ff0d7424 */ /* 0x000fc800078e00ff */
[----:B0-----:R-:W-:Y:S05]  /*0c50*/  RET.REL.NODEC R12 `(_Z15fast_nms_kernelPfifi) ;  /* 0xfffffff00ce87950 */ /* 0x001fea0003c3ffff */
.L_x_37:
        /* <DEDUP_REMOVED lines=10> */
.L_x_56:


//--------------------- .text._Z19decode_kernel_batchPfmiifS_S_mmii --------------------------
	.section	.text._Z19decode_kernel_batchPfmiifS_S_mmii,"ax",@progbits
	.align	128
.text._Z19decode_kernel_batchPfmiifS_S_mmii:
        .type           _Z19decode_kernel_batchPfmiifS_S_mmii,@function
        .size           _Z19decode_kernel_batchPfmiifS_S_mmii,(.L_x_58 - _Z19decode_kernel_batchPfmiifS_S_mmii)
        .other          _Z19decode_kernel_batchPfmiifS_S_mmii,@"STO_CUDA_ENTRY STV_DEFAULT"
_Z19decode_kernel_batchPfmiifS_S_mmii:
[----:B------:R-:W-:Y:S01]  /*0000*/  LDC R1, c[0x0][0x37c] ;  /* 0x0000df00ff017b82 */ /* 0x000fe20000000800 */
[----:B------:R-:W0:Y:S01]  /*0010*/  S2R R9, SR_CTAID.Y ;  /* 0x0000000000097919 */ /* 0x000e220000002600 */
[----:B------:R-:W1:Y:S01]  /*0020*/  LDCU UR4, c[0x0][0x360] ;  /* 0x00006c00ff0477ac */ /* 0x000e620008000800 */
[----:B------:R-:W0:Y:S01]  /*0030*/  S2R R0, SR_TID.Y ;  /* 0x0000000000007919 */ /* 0x000e220000002200 */
[----:B------:R-:W0:Y:S01]  /*0040*/  LDCU UR5, c[0x0][0x364] ;  /* 0x00006c80ff0577ac */ /* 0x000e220008000800 */
[----:B------:R-:W1:Y:S01]  /*0050*/  S2R R4, SR_CTAID.X ;  /* 0x0000000000047919 */ /* 0x000e620000002500 */
[----:B------:R-:W2:Y:S01]  /*0060*/  LDCU.64 UR6, c[0x0][0x3b8] ;  /* 0x00007700ff0677ac */ /* 0x000ea20008000a00 */
[----:B------:R-:W1:Y:S01]  /*0070*/  S2R R3, SR_TID.X ;  /* 0x0000000000037919 */ /* 0x000e620000002100 */
[----:B------:R-:W3:Y:S01]  /*0080*/  LDCU UR8, c[0x0][0x390] ;  /* 0x00007200ff0877ac */ /* 0x000ee20008000800 */
[----:B0-----:R-:W-:-:S05]  /*0090*/  IMAD R9, R9, UR5, R0 ;  /* 0x0000000509097c24 */ /* 0x001fca000f8e0200 */
[----:B--2---:R-:W-:Y:S01]  /*00a0*/  ISETP.GE.U32.AND P0, PT, R9, UR6, PT ;  /* 0x0000000609007c0c */ /* 0x004fe2000bf06070 */
[----:B-1----:R-:W-:-:S03]  /*00b0*/  IMAD R4, R4, UR4, R3 ;  /* 0x0000000404047c24 */ /* 0x002fc6000f8e0203 */
[----:B------:R-:W-:-:S04]  /*00c0*/  ISETP.GE.U32.AND.EX P0, PT, RZ, UR7, PT, P0 ;  /* 0x00000007ff007c0c */ /* 0x000fc8000bf06100 */
[----:B---3--:R-:W-:-:S13]  /*00d0*/  ISETP.GE.OR P0, PT, R4, UR8, P0 ;  /* 0x0000000804007c0c */ /* 0x008fda0008706670 */
[----:B------:R-:W-:Y:S05]  /*00e0*/  @P0 EXIT ;  /* 0x000000000000094d */ /* 0x000fea0003800000 */
[----:B------:R-:W0:Y:S01]  /*00f0*/  LDCU UR10, c[0x0][0x394] ;  /* 0x00007280ff0a77ac */ /* 0x000e220008000800 */
[----:B------:R-:W1:Y:S01]  /*0100*/  LDCU.128 UR12, c[0x0][0x380] ;  /* 0x00007000ff0c77ac */ /* 0x000e620008000c00 */
[----:B------:R-:W2:Y:S01]  /*0110*/  LDCU.64 UR8, c[0x0][0x358] ;  /* 0x00006b00ff0877ac */ /* 0x000ea20008000a00 */
[----:B------:R-:W3:Y:S01]  /*0120*/  LDCU UR11, c[0x0][0x398] ;  /* 0x00007300ff0b77ac */ /* 0x000ee20008000800 */
[----:B------:R-:W4:Y:S01]  /*0130*/  LDCU.64 UR6, c[0x0][0x3a8] ;  /* 0x00007500ff0677ac */ /* 0x000f220008000a00 */
[----:B0-----:R-:W-:-:S06]  /*0140*/  UIADD3 UR4, UPT, UPT, UR10, 0x5, URZ ;  /* 0x000000050a047890 */ /* 0x001fcc000fffe0ff */
[----:B------:R-:W-:-:S05]  /*0150*/  IMAD R4, R4, UR4, RZ ;  /* 0x0000000404047c24 */ /* 0x000fca000f8e02ff */
[--C-:B------:R-:W-:Y:S01]  /*0160*/  SHF.R.S32.HI R5, RZ, 0x1f, R4.reuse ;  /* 0x0000001fff057819 */ /* 0x100fe20000011404 */
[----:B------:R-:W0:Y:S02]  /*0170*/  LDCU.64 UR4, c[0x0][0x3b0] ;  /* 0x00007600ff0477ac */ /* 0x000e240008000a00 */
[----:B-1----:R-:W-:-:S04]  /*0180*/  IMAD.WIDE.U32 R4, R9, UR14, R4 ;  /* 0x0000000e09047c25 */ /* 0x002fc8000f8e0004 */
[----:B------:R-:W-:Y:S01]  /*0190*/  IMAD R3, R9, UR15, R5 ;  /* 0x0000000f09037c24 */ /* 0x000fe2000f8e0205 */
[----:B------:R-:W-:-:S04]  /*01a0*/  LEA R2, P0, R4, UR12, 0x2 ;  /* 0x0000000c04027c11 */ /* 0x000fc8000f8010ff */
[----:B------:R-:W-:-:S05]  /*01b0*/  LEA.HI.X R3, R4, UR13, R3, 0x2, P0 ;  /* 0x0000000d04037c11 */ /* 0x000fca00080f1403 */
[----:B--2---:R-:W3:Y:S01]  /*01c0*/  LDG.E R0, desc[UR8][R2.64+0x10] ;  /* 0x0000100802007981 */ /* 0x004ee2000c1e1900 */
[----:B0-----:R-:W-:-:S04]  /*01d0*/  IMAD.WIDE.U32 R6, R9, UR4, RZ ;  /* 0x0000000409067c25 */ /* 0x001fc8000f8e00ff */
[----:B------:R-:W-:Y:S01]  /*01e0*/  IMAD R9, R9, UR5, R7 ;  /* 0x0000000509097c24 */ /* 0x000fe2000f8e0207 */
[----:B----4-:R-:W-:-:S04]  /*01f0*/  LEA R4, P1, R6, UR6, 0x2 ;  /* 0x0000000606047c11 */ /* 0x010fc8000f8210ff */
[----:B------:R-:W-:Y:S02]  /*0200*/  LEA.HI.X R5, R6, UR7, R9, 0x2, P1 ;  /* 0x0000000706057c11 */ /* 0x000fe400088f1409 */
[----:B---3--:R-:W-:-:S13]  /*0210*/  FSETP.GEU.AND P0, PT, R0, UR11, PT ;  /* 0x0000000b00007c0b */ /* 0x008fda000bf0e000 */
[----:B------:R-:W-:Y:S05]  /*0220*/  @!P0 EXIT ;  /* 0x000000000000894d */ /* 0x000fea0003800000 */
[----:B------:R0:W5:Y:S01]  /*0230*/  LDG.E R9, desc[UR8][R2.64+0x14] ;  /* 0x0000140802097981 */ /* 0x000162000c1e1900 */
[----:B------:R-:W-:Y:S01]  /*0240*/  UISETP.GE.AND UP0, UPT, UR10, 0x2, UPT ;  /* 0x000000020a00788c */ /* 0x000fe2000bf06270 */
[----:B------:R-:W-:-:S08]  /*0250*/  IMAD.MOV.U32 R7, RZ, RZ, RZ ;  /* 0x000000ffff077224 */ /* 0x000fd000078e00ff */
[----:B0-----:R-:W-:Y:S05]  /*0260*/  BRA.U !UP0, `(.L_x_38) ;  /* 0x0000000908807547 */ /* 0x001fea000b800000 */
[----:B------:R-:W-:Y:S01]  /*0270*/  UIADD3 UR5, UPT, UPT, UR10, -0x2, URZ ;  /* 0xfffffffe0a057890 */ /* 0x000fe2000fffe0ff */
[----:B------:R-:W-:Y:S01]  /*0280*/  IADD3 R6, P0, PT, R2, 0x18, RZ ;  /* 0x0000001802067810 */ /* 0x000fe20007f1e0ff */
[----:B------:R-:W-:Y:S01]  /*0290*/  UIADD3 UR4, UPT, UPT, UR10, -0x1, URZ ;  /* 0xffffffff0a047890 */ /* 0x000fe2000fffe0ff */
[----:B------:R-:W-:Y:S01]  /*02a0*/  IMAD.MOV.U32 R8, RZ, RZ, RZ ;  /* 0x000000ffff087224 */ /* 0x000fe200078e00ff */
[----:B------:R-:W-:Y:S01]  /*02b0*/  UISETP.GE.U32.AND UP0, UPT, UR5, 0xf, UPT ;  /* 0x0000000f0500788c */ /* 0x000fe2000bf06070 */
[----:B------:R-:W-:Y:S01]  /*02c0*/  IMAD.MOV.U32 R11, RZ, RZ, 0x1 ;  /* 0x00000001ff0b7424 */ /* 0x000fe200078e00ff */
[----:B------:R-:W-:Y:S01]  /*02d0*/  ULOP3.LUT UR6, UR4, 0xf, URZ, 0xc0, !UPT ;  /* 0x0000000f04067892 */ /* 0x000fe2000f8ec0ff */
[----:B------:R-:W-:-:S06]  /*02e0*/  IMAD.X R7, RZ, RZ, R3, P0 ;  /* 0x000000ffff077224 */ /* 0x000fcc00000e0603 */
[----:B------:R-:W-:Y:S05]  /*02f0*/  BRA.U !UP0, `(.L_x_39) ;  /* 0x0000000508247547 */ /* 0x000fea000b800000 */
[----:B------:R-:W-:Y:S01]  /*0300*/  IMAD.MOV.U32 R10, RZ, RZ, RZ ;  /* 0x000000ffff0a7224 */ /* 0x000fe200078e00ff */
[----:B------:R-:W-:Y:S01]  /*0310*/  ULOP3.LUT UR5, UR4, 0xfffffff0, URZ, 0xc0, !UPT ;  /* 0xfffffff004057892 */ /* 0x000fe2000f8ec0ff */
[----:B------:R-:W-:-:S11]  /*0320*/  IMAD.MOV.U32 R8, RZ, RZ, RZ ;  /* 0x000000ffff087224 */ /* 0x000fd600078e00ff */
.L_x_40:
[----:B------:R-:W2:Y:S04]  /*0330*/  LDG.E R24, desc[UR8][R6.64] ;  /* 0x0000000806187981 */ /* 0x000ea8000c1e1900 */
[----:B------:R-:W3:Y:S04]  /*0340*/  LDG.E R26, desc[UR8][R6.64+0x4] ;  /* 0x00000408061a7981 */ /* 0x000ee8000c1e1900 */
[----:B------:R-:W4:Y:S04]  /*0350*/  LDG.E R28, desc[UR8][R6.64+0x8] ;  /* 0x00000808061c7981 */ /* 0x000f28000c1e1900 */
        /* <DEDUP_REMOVED lines=12> */
[----:B------:R0:W4:Y:S01]  /*0420*/  LDG.E R20, desc[UR8][R6.64+0x3c] ;  /* 0x00003c0806147981 */ /* 0x000122000c1e1900 */
[----:B--2--5:R-:W-:-:S04]  /*0430*/  FSETP.GT.AND P2, PT, R24, R9, PT ;  /* 0x000000091800720b */ /* 0x024fc80003f44000 */
[----:B------:R-:W-:-:S04]  /*0440*/  FSEL R9, R24, R9, P2 ;  /* 0x0000000918097208 */ /* 0x000fc80001000000 */
[----:B---3--:R-:W-:-:S04]  /*0450*/  FSETP.GT.AND P3, PT, R26, R9, PT ;  /* 0x000000091a00720b */ /* 0x008fc80003f64000 */
[----:B------:R-:W-:Y:S01]  /*0460*/  FSEL R9, R26, R9, P3 ;  /* 0x000000091a097208 */ /* 0x000fe20001800000 */
[----:B------:R-:W-:-:S03]  /*0470*/  @P2 VIADD R8, R10, 0x1 ;  /* 0x000000010a082836 */ /* 0x000fc60000000000 */
[----:B----4-:R-:W-:-:S04]  /*0480*/  FSETP.GT.AND P1, PT, R28, R9, PT ;  /* 0x000000091c00720b */ /* 0x010fc80003f24000 */
[----:B------:R-:W-:Y:S01]  /*0490*/  FSEL R9, R28, R9, P1 ;  /* 0x000000091c097208 */ /* 0x000fe20000800000 */
[----:B------:R-:W-:-:S03]  /*04a0*/  @P3 VIADD R8, R10, 0x2 ;  /* 0x000000020a083836 */ /* 0x000fc60000000000 */
[----:B------:R-:W-:-:S04]  /*04b0*/  FSETP.GT.AND P6, PT, R23, R9, PT ;  /* 0x000000091700720b */ /* 0x000fc80003fc4000 */
        /* <DEDUP_REMOVED lines=34> */
[----:B------:R-:W-:Y:S01]  /*06e0*/  @P2 VIADD R8, R10, 0xe ;  /* 0x0000000e0a082836 */ /* 0x000fe20000000000 */
[----:B0-----:R-:W-:Y:S02]  /*06f0*/  IADD3 R6, P2, PT, R6, 0x40, RZ ;  /* 0x0000004006067810 */ /* 0x001fe40007f5e0ff */
[----:B------:R-:W-:-:S03]  /*0700*/  FSETP.GT.AND P0, PT, R20, R9, PT ;  /* 0x000000091400720b */ /* 0x000fc60003f04000 */
[----:B------:R-:W-:Y:S01]  /*0710*/  IMAD.X R7, RZ, RZ, R7, P2 ;  /* 0x000000ffff077224 */ /* 0x000fe200010e0607 */
[----:B------:R-:W-:Y:S01]  /*0720*/  FSEL R9, R20, R9, P0 ;  /* 0x0000000914097208 */ /* 0x000fe20000000000 */
[C---:B------:R-:W-:Y:S02]  /*0730*/  @P1 VIADD R8, R10.reuse, 0xf ;  /* 0x0000000f0a081836 */ /* 0x040fe40000000000 */
[----:B------:R-:W-:-:S05]  /*0740*/  VIADD R10, R10, 0x10 ;  /* 0x000000100a0a7836 */ /* 0x000fca0000000000 */
[C---:B------:R-:W-:Y:S02]  /*0750*/  ISETP.NE.AND P1, PT, R10.reuse, UR5, PT ;  /* 0x000000050a007c0c */ /* 0x040fe4000bf25270 */
[----:B------:R-:W-:-:S11]  /*0760*/  SEL R8, R10, R8, P0 ;  /* 0x000000080a087207 */ /* 0x000fd60000000000 */
[----:B------:R-:W-:Y:S05]  /*0770*/  @P1 BRA `(.L_x_40) ;  /* 0xfffffff800ec1947 */ /* 0x000fea000383ffff */
[----:B------:R-:W-:-:S07]  /*0780*/  VIADD R11, R10, 0x1 ;  /* 0x000000010a0b7836 */ /* 0x000fce0000000000 */
.L_x_39:
[----:B------:R-:W-:-:S09]  /*0790*/  UISETP.NE.AND UP0, UPT, UR6, URZ, UPT ;  /* 0x000000ff0600728c */ /* 0x000fd2000bf05270 */
[----:B------:R-:W-:Y:S05]  /*07a0*/  BRA.U !UP0, `(.L_x_41) ;  /* 0x00000005082c7547 */ /* 0x000fea000b800000 */
[----:B------:R-:W-:Y:S02]  /*07b0*/  UISETP.GE.U32.AND UP0, UPT, UR6, 0x8, UPT ;  /* 0x000000080600788c */ /* 0x000fe4000bf06070 */
[----:B------:R-:W-:-:S04]  /*07c0*/  ULOP3.LUT UR5, UR4, 0x7, URZ, 0xc0, !UPT ;  /* 0x0000000704057892 */ /* 0x000fc8000f8ec0ff */
[----:B------:R-:W-:-:S03]  /*07d0*/  UISETP.NE.AND UP1, UPT, UR5, URZ, UPT ;  /* 0x000000ff0500728c */ /* 0x000fc6000bf25270 */
[----:B------:R-:W-:Y:S08]  /*07e0*/  BRA.U !UP0, `(.L_x_42) ;  /* 0x00000001088c7547 */ /* 0x000ff0000b800000 */
[----:B------:R-:W2:Y:S04]  /*07f0*/  LDG.E R10, desc[UR8][R6.64] ;  /* 0x00000008060a7981 */ /* 0x000ea8000c1e1900 */
[----:B------:R-:W3:Y:S04]  /*0800*/  LDG.E R12, desc[UR8][R6.64+0x4] ;  /* 0x00000408060c7981 */ /* 0x000ee8000c1e1900 */
[----:B------:R-:W4:Y:S04]  /*0810*/  LDG.E R14, desc[UR8][R6.64+0x8] ;  /* 0x00000808060e7981 */ /* 0x000f28000c1e1900 */
[----:B------:R-:W4:Y:S04]  /*0820*/  LDG.E R16, desc[UR8][R6.64+0xc] ;  /* 0x00000c0806107981 */ /* 0x000f28000c1e1900 */
[----:B------:R-:W4:Y:S04]  /*0830*/  LDG.E R18, desc[UR8][R6.64+0x10] ;  /* 0x0000100806127981 */ /* 0x000f28000c1e1900 */
[----:B------:R-:W4:Y:S04]  /*0840*/  LDG.E R20, desc[UR8][R6.64+0x14] ;  /* 0x0000140806147981 */ /* 0x000f28000c1e1900 */
[----:B------:R-:W4:Y:S04]  /*0850*/  LDG.E R22, desc[UR8][R6.64+0x18] ;  /* 0x0000180806167981 */ /* 0x000f28000c1e1900 */
[----:B------:R0:W4:Y:S01]  /*0860*/  LDG.E R24, desc[UR8][R6.64+0x1c] ;  /* 0x00001c0806187981 */ /* 0x000122000c1e1900 */
[----:B--2--5:R-:W-:-:S04]  /*0870*/  FSETP.GT.AND P2, PT, R10, R9, PT ;  /* 0x000000090a00720b */ /* 0x024fc80003f44000 */
[----:B------:R-:W-:Y:S02]  /*0880*/  FSEL R9, R10, R9, P2 ;  /* 0x000000090a097208 */ /* 0x000fe40001000000 */
[----:B------:R-:W-:Y:S02]  /*0890*/  SEL R8, R11, R8, P2 ;  /* 0x000000080b087207 */ /* 0x000fe40001000000 */
[----:B---3--:R-:W-:-:S04]  /*08a0*/  FSETP.GT.AND P3, PT, R12, R9, PT ;  /* 0x000000090c00720b */ /* 0x008fc80003f64000 */
[----:B------:R-:W-:-:S04]  /*08b0*/  FSEL R9, R12, R9, P3 ;  /* 0x000000090c097208 */ /* 0x000fc80001800000 */
        /* <DEDUP_REMOVED lines=19> */
[----:B------:R-:W-:-:S08]  /*09f0*/  @P2 VIADD R8, R11, 0x6 ;  /* 0x000000060b082836 */ /* 0x000fd00000000000 */
[C---:B------:R-:W-:Y:S02]  /*0a00*/  @P3 VIADD R8, R11.reuse, 0x7 ;  /* 0x000000070b083836 */ /* 0x040fe40000000000 */
[----:B------:R-:W-:-:S07]  /*0a10*/  VIADD R11, R11, 0x8 ;  /* 0x000000080b0b7836 */ /* 0x000fce0000000000 */
.L_x_42:
        /* <DEDUP_REMOVED lines=8> */
[----:B------:R0:W4:Y:S01]  /*0aa0*/  LDG.E R16, desc[UR8][R6.64+0xc] ;  /* 0x00000c0806107981 */ /* 0x000122000c1e1900 */
[----:B--2--5:R-:W-:-:S04]  /*0ab0*/  FSETP.GT.AND P0, PT, R10, R9, PT ;  /* 0x000000090a00720b */ /* 0x024fc80003f04000 */
[----:B------:R-:W-:Y:S02]  /*0ac0*/  FSEL R9, R10, R9, P0 ;  /* 0x000000090a097208 */ /* 0x000fe40000000000 */
[----:B------:R-:W-:Y:S02]  /*0ad0*/  SEL R8, R11, R8, P0 ;  /* 0x000000080b087207 */ /* 0x000fe40000000000 */
[-C--:B---3--:R-:W-:Y:S02]  /*0ae0*/  FSETP.GT.AND P1, PT, R12, R9.reuse, PT ;  /* 0x000000090c00720b */ /* 0x088fe40003f24000 */
[----:B0-----:R-:W-:Y:S02]  /*0af0*/  IADD3 R6, P0, PT, R6, 0x10, RZ ;  /* 0x0000001006067810 */ /* 0x001fe40007f1e0ff */
[----:B------:R-:W-:-:S03]  /*0b00*/  FSEL R9, R12, R9, P1 ;  /* 0x000000090c097208 */ /* 0x000fc60000800000 */
[----:B------:R-:W-:Y:S01]  /*0b10*/  IMAD.X R7, RZ, RZ, R7, P0 ;  /* 0x000000ffff077224 */ /* 0x000fe200000e0607 */
[----:B----4-:R-:W-:-:S04]  /*0b20*/  FSETP.GT.AND P2, PT, R14, R9, PT ;  /* 0x000000090e00720b */ /* 0x010fc80003f44000 */
[----:B------:R-:W-:Y:S01]  /*0b30*/  FSEL R9, R14, R9, P2 ;  /* 0x000000090e097208 */ /* 0x000fe20001000000 */
[----:B------:R-:W-:-:S03]  /*0b40*/  @P1 VIADD R8, R11, 0x1 ;  /* 0x000000010b081836 */ /* 0x000fc60000000000 */
[----:B------:R-:W-:-:S04]  /*0b50*/  FSETP.GT.AND P3, PT, R16, R9, PT ;  /* 0x000000091000720b */ /* 0x000fc80003f64000 */
[----:B------:R-:W-:Y:S01]  /*0b60*/  FSEL R9, R16, R9, P3 ;  /* 0x0000000910097208 */ /* 0x000fe20001800000 */
[----:B------:R-:W-:-:S08]  /*0b70*/  @P2 VIADD R8, R11, 0x2 ;  /* 0x000000020b082836 */ /* 0x000fd00000000000 */
[C---:B------:R-:W-:Y:S02]  /*0b80*/  @P3 VIADD R8, R11.reuse, 0x3 ;  /* 0x000000030b083836 */ /* 0x040fe40000000000 */
[----:B------:R-:W-:-:S07]  /*0b90*/  VIADD R11, R11, 0x4 ;  /* 0x000000040b0b7836 */ /* 0x000fce0000000000 */
.L_x_43:
[----:B------:R-:W-:Y:S05]  /*0ba0*/  BRA.U !UP1, `(.L_x_41) ;  /* 0x00000001092c7547 */ /* 0x000fea000b800000 */
[----:B------:R-:W-:-:S12]  /*0bb0*/  UIADD3 UR4, UPT, UPT, -UR4, URZ, URZ ;  /* 0x000000ff04047290 */ /* 0x000fd8000fffe1ff */
.L_x_44:
[----:B------:R0:W2:Y:S01]  /*0bc0*/  LDG.E R10, desc[UR8][R6.64] ;  /* 0x00000008060a7981 */ /* 0x0000a2000c1e1900 */
[----:B------:R-:W-:-:S04]  /*0bd0*/  UIADD3 UR4, UPT, UPT, UR4, 0x1, URZ ;  /* 0x0000000104047890 */ /* 0x000fc8000fffe0ff */
[----:B------:R-:W-:Y:S01]  /*0be0*/  UISETP.NE.AND UP0, UPT, UR4, URZ, UPT ;  /* 0x000000ff0400728c */ /* 0x000fe2000bf05270 */
[----:B0-----:R-:W-:-:S05]  /*0bf0*/  IADD3 R6, P1, PT, R6, 0x4, RZ ;  /* 0x0000000406067810 */ /* 0x001fca0007f3e0ff */
[----:B------:R-:W-:Y:S01]  /*0c00*/  IMAD.X R7, RZ, RZ, R7, P1 ;  /* 0x000000ffff077224 */ /* 0x000fe200008e0607 */
[----:B--2--5:R-:W-:-:S04]  /*0c10*/  FSETP.GT.AND P0, PT, R10, R9, PT ;  /* 0x000000090a00720b */ /* 0x024fc80003f04000 */
[C---:B------:R-:W-:Y:S01]  /*0c20*/  SEL R8, R11.reuse, R8, P0 ;  /* 0x000000080b087207 */ /* 0x040fe20000000000 */
[----:B------:R-:W-:Y:S01]  /*0c30*/  VIADD R11, R11, 0x1 ;  /* 0x000000010b0b7836 */ /* 0x000fe20000000000 */
[----:B------:R-:W-:Y:S01]  /*0c40*/  FSEL R9, R10, R9, P0 ;  /* 0x000000090a097208 */ /* 0x000fe20000000000 */
[----:B------:R-:W-:Y:S06]  /*0c50*/  BRA.U UP0, `(.L_x_44) ;  /* 0xfffffffd00d87547 */ /* 0x000fec000b83ffff */
.L_x_41:
[----:B------:R-:W-:-:S07]  /*0c60*/  I2FP.F32.U32 R7, R8 ;  /* 0x0000000800077245 */ /* 0x000fce0000201000 */
.L_x_38:
[----:B-----5:R-:W-:-:S05]  /*0c70*/  FMUL R19, R0, R9 ;  /* 0x0000000900137220 */ /* 0x020fca0000400000 */
[----:B------:R-:W-:-:S13]  /*0c80*/  FSETP.GEU.AND P0, PT, R19, UR11, PT ;  /* 0x0000000b13007c0b */ /* 0x000fda000bf0e000 */
[----:B------:R-:W-:Y:S05]  /*0c90*/  @!P0 EXIT ;  /* 0x000000000000894d */ /* 0x000fea0003800000 */
[----:B------:R-:W-:Y:S01]  /*0ca0*/  IMAD.MOV.U32 R17, RZ, RZ, 0x3f800000 ;  /* 0x3f800000ff117424 */ /* 0x000fe200078e00ff */
[----:B------:R-:W0:Y:S04]  /*0cb0*/  LDCU UR4, c[0x0][0x3c0] ;  /* 0x00007800ff0477ac */ /* 0x000e280008000800 */
[----:B------:R-:W2:Y:S02]  /*0cc0*/  ATOMG.E.ADD.F32.FTZ.RN.STRONG.GPU PT, R0, desc[UR8][R4.64], R17 ;  /* 0x80000011040079a3 */ /* 0x000ea4000c1ef308 */
[----:B--2---:R-:W0:Y:S02]  /*0cd0*/  F2I.TRUNC.NTZ R0, R0 ;  /* 0x0000000000007305 */ /* 0x004e24000020f100 */
[----:B0-----:R-:W-:-:S13]  /*0ce0*/  ISETP.GE.AND P0, PT, R0, UR4, PT ;  /* 0x0000000400007c0c */ /* 0x001fda000bf06270 */
[----:B------:R-:W-:Y:S05]  /*0cf0*/  @P0 EXIT ;  /* 0x000000000000094d */ /* 0x000fea0003800000 */
[----:B------:R-:W2:Y:S01]  /*0d00*/  LDG.E R6, desc[UR8][R2.64] ;  /* 0x0000000802067981 */ /* 0x000ea2000c1e1900 */
[----:B------:R-:W0:Y:S03]  /*0d10*/  LDCU UR4, c[0x0][0x3c4] ;  /* 0x00007880ff0477ac */ /* 0x000e260008000800 */
[----:B------:R-:W2:Y:S04]  /*0d20*/  LDG.E R9, desc[UR8][R2.64+0x8] ;  /* 0x0000080802097981 */ /* 0x000ea8000c1e1900 */
[----:B------:R-:W3:Y:S04]  /*0d30*/  LDG.E R8, desc[UR8][R2.64+0x4] ;  /* 0x0000040802087981 */ /* 0x000ee8000c1e1900 */
[----:B------:R-:W3:Y:S01]  /*0d40*/  LDG.E R11, desc[UR8][R2.64+0xc] ;  /* 0x00000c08020b7981 */ /* 0x000ee2000c1e1900 */
[----:B0-----:R-:W-:-:S04]  /*0d50*/  IMAD R13, R0, UR4, RZ ;  /* 0x00000004000d7c24 */ /* 0x001fc8000f8e02ff */
[----:B------:R-:W-:-:S05]  /*0d60*/  IMAD.WIDE R4, R13, 0x4, R4 ;  /* 0x000000040d047825 */ /* 0x000fca00078e0204 */
[----:B------:R-:W-:Y:S04]  /*0d70*/  STG.E desc[UR8][R4.64+0x14], R19 ;  /* 0x0000141304007986 */ /* 0x000fe8000c101908 */
[----:B------:R-:W-:Y:S04]  /*0d80*/  STG.E desc[UR8][R4.64+0x18], R7 ;  /* 0x0000180704007986 */ /* 0x000fe8000c101908 */
[----:B------:R-:W-:Y:S01]  /*0d90*/  STG.E desc[UR8][R4.64+0x1c], R17 ;  /* 0x00001c1104007986 */ /* 0x000fe2000c101908 */
[C-C-:B--2---:R-:W-:Y:S01]  /*0da0*/  FFMA R13, R9.reuse, -0.5, R6.reuse ;  /* 0xbf000000090d7823 */ /* 0x144fe20000000006 */
[----:B------:R-:W-:-:S04]  /*0db0*/  FFMA R15, R9, 0.5, R6 ;  /* 0x3f000000090f7823 */ /* 0x000fc80000000006 */
[----:B------:R-:W-:Y:S01]  /*0dc0*/  STG.E desc[UR8][R4.64+0x4], R13 ;  /* 0x0000040d04007986 */ /* 0x000fe2000c101908 */
[C-C-:B---3--:R-:W-:Y:S01]  /*0dd0*/  FFMA R9, R11.reuse, -0.5, R8.reuse ;  /* 0xbf0000000b097823 */ /* 0x148fe20000000008 */
[----:B------:R-:W-:Y:S02]  /*0de0*/  FFMA R11, R11, 0.5, R8 ;  /* 0x3f0000000b0b7823 */ /* 0x000fe40000000008 */
[----:B------:R-:W-:Y:S04]  /*0df0*/  STG.E desc[UR8][R4.64+0xc], R15 ;  /* 0x00000c0f04007986 */ /* 0x000fe8000c101908 */
[----:B------:R-:W-:Y:S04]  /*0e00*/  STG.E desc[UR8][R4.64+0x8], R9 ;  /* 0x0000080904007986 */ /* 0x000fe8000c101908 */
[----:B------:R-:W-:Y:S01]  /*0e10*/  STG.E desc[UR8][R4.64+0x10], R11 ;  /* 0x0000100b04007986 */ /* 0x000fe2000c101908 */
[----:B------:R-:W-:Y:S05]  /*0e20*/  EXIT ;  /* 0x000000000000794d */ /* 0x000fea0003800000 */
.L_x_45:
        /* <DEDUP_REMOVED lines=13> */
.L_x_58:


//--------------------- .text._Z13decode_kernelPfiifS_S_ii --------------------------
	.section	.text._Z13decode_kernelPfiifS_S_ii,"ax",@progbits
	.align	128
.text._Z13decode_kernelPfiifS_S_ii:
        .type           _Z13decode_kernelPfiifS_S_ii,@function
        .size           _Z13decode_kernelPfiifS_S_ii,(.L_x_59 - _Z13decode_kernelPfiifS_S_ii)
        .other          _Z13decode_kernelPfiifS_S_ii,@"STO_CUDA_ENTRY STV_DEFAULT"
_Z13decode_kernelPfiifS_S_ii:
[----:B------:R-:W-:Y:S01]  /*0000*/  LDC R1, c[0x0][0x37c] ;  /* 0x0000df00ff017b82 */ /* 0x000fe20000000800 */
[----:B------:R-:W0:Y:S01]  /*0010*/  S2R R0, SR_CTAID.X ;  /* 0x0000000000007919 */ /* 0x000e220000002500 */
[----:B------:R-:W0:Y:S01]  /*0020*/  LDCU UR4, c[0x0][0x360] ;  /* 0x00006c00ff0477ac */ /* 0x000e220008000800 */
[----:B------:R-:W0:Y:S01]  /*0030*/  S2R R3, SR_TID.X ;  /* 0x0000000000037919 */ /* 0x000e220000002100 */
[----:B------:R-:W1:Y:S01]  /*0040*/  LDCU UR5, c[0x0][0x388] ;  /* 0x00007100ff0577ac */ /* 0x000e620008000800 */
[----:B0-----:R-:W-:-:S05]  /*0050*/  IMAD R0, R0, UR4, R3 ;  /* 0x0000000400007c24 */ /* 0x001fca000f8e0203 */
[----:B-1----:R-:W-:-:S13]  /*0060*/  ISETP.GE.AND P0, PT, R0, UR5, PT ;  /* 0x0000000500007c0c */ /* 0x002fda000bf06270 */
[----:B------:R-:W-:Y:S05]  /*0070*/  @P0 EXIT ;  /* 0x000000000000094d */ /* 0x000fea0003800000 */
[----:B------:R-:W0:Y:S01]  /*0080*/  LDCU UR7, c[0x0][0x38c] ;  /* 0x00007180ff0777ac */ /* 0x000e220008000800 */
[----:B------:R-:W1:Y:S01]  /*0090*/  LDC.64 R2, c[0x0][0x380] ;  /* 0x0000e000ff027b82 */ /* 0x000e620000000a00 */
[----:B------:R-:W2:Y:S01]  /*00a0*/  LDCU.64 UR8, c[0x0][0x358] ;  /* 0x00006b00ff0877ac */ /* 0x000ea20008000a00 */
[----:B------:R-:W3:Y:S01]  /*00b0*/  LDCU UR10, c[0x0][0x390] ;  /* 0x00007200ff0a77ac */ /* 0x000ee20008000800 */
[----:B0-----:R-:W-:-:S06]  /*00c0*/  UIADD3 UR4, UPT, UPT, UR7, 0x5, URZ ;  /* 0x0000000507047890 */ /* 0x001fcc000fffe0ff */
[----:B------:R-:W-:-:S04]  /*00d0*/  IMAD R5, R0, UR4, RZ ;  /* 0x0000000400057c24 */ /* 0x000fc8000f8e02ff */
[----:B-1----:R-:W-:-:S05]  /*00e0*/  IMAD.WIDE R2, R5, 0x4, R2 ;  /* 0x0000000405027825 */ /* 0x002fca00078e0202 */
[----:B--2---:R-:W3:Y:S02]  /*00f0*/  LDG.E R0, desc[UR8][R2.64+0x10] ;  /* 0x0000100802007981 */ /* 0x004ee4000c1e1900 */
        /* <DEDUP_REMOVED lines=15> */
[----:B------:R-:W-:Y:S01]  /*01f0*/  CS2R R6, SRZ ;  /* 0x0000000000067805 */ /* 0x000fe2000001ff00 */
[----:B------:R-:W-:-:S12]  /*0200*/  ULOP3.LUT UR5, UR4, 0xfffffff0, URZ, 0xc0, !UPT ;  /* 0xfffffff004057892 */ /* 0x000fd8000f8ec0ff */
.L_x_48:
        /* <DEDUP_REMOVED lines=70> */
.L_x_47:
        /* <DEDUP_REMOVED lines=41> */
.L_x_50:
        /* <DEDUP_REMOVED lines=12> */
[CC--:B---3--:R-:W-:Y:S02]  /*09c0*/  FSETP.GT.AND P1, PT, R9.reuse, R8.reuse, PT ;  /* 0x000000080900720b */ /* 0x0c8fe40003f24000 */
        /* <DEDUP_REMOVED lines=11> */
.L_x_51:
[----:B------:R-:W-:Y:S05]  /*0a80*/  BRA.U !UP1, `(.L_x_49) ;  /* 0x00000001092c7547 */ /* 0x000fea000b800000 */
[----:B------:R-:W-:-:S12]  /*0a90*/  UIADD3 UR4, UPT, UPT, -UR4, URZ, URZ ;  /* 0x000000ff04047290 */ /* 0x000fd8000fffe1ff */
.L_x_52:
        /* <DEDUP_REMOVED lines=10> */
.L_x_49:
[----:B------:R-:W-:-:S07]  /*0b40*/  I2FP.F32.U32 R7, R6 ;  /* 0x0000000600077245 */ /* 0x000fce0000201000 */
.L_x_46:
[----:B-----5:R-:W-:-:S05]  /*0b50*/  FMUL R19, R0, R19 ;  /* 0x0000001300137220 */ /* 0x020fca0000400000 */
[----:B------:R-:W-:-:S13]  /*0b60*/  FSETP.GEU.AND P0, PT, R19, UR10, PT ;  /* 0x0000000a13007c0b */ /* 0x000fda000bf0e000 */
[----:B------:R-:W-:Y:S05]  /*0b70*/  @!P0 EXIT ;  /* 0x000000000000894d */ /* 0x000fea0003800000 */
[----:B------:R-:W0:Y:S01]  /*0b80*/  LDC.64 R4, c[0x0][0x3a0] ;  /* 0x0000e800ff047b82 */ /* 0x000e220000000a00 */
[----:B------:R-:W-:Y:S01]  /*0b90*/  IMAD.MOV.U32 R17, RZ, RZ, 0x3f800000 ;  /* 0x3f800000ff117424 */ /* 0x000fe200078e00ff */
[----:B------:R-:W1:Y:S04]  /*0ba0*/  LDCU UR4, c[0x0][0x3a8] ;  /* 0x00007500ff0477ac */ /* 0x000e680008000800 */
[----:B0-----:R-:W2:Y:S02]  /*0bb0*/  ATOMG.E.ADD.F32.FTZ.RN.STRONG.GPU PT, R4, desc[UR8][R4.64], R17 ;  /* 0x80000011040479a3 */ /* 0x001ea4000c1ef308 */
[----:B--2---:R-:W1:Y:S02]  /*0bc0*/  F2I.TRUNC.NTZ R0, R4 ;  /* 0x0000000400007305 */ /* 0x004e64000020f100 */
[----:B-1----:R-:W-:-:S13]  /*0bd0*/  ISETP.GE.AND P0, PT, R0, UR4, PT ;  /* 0x0000000400007c0c */ /* 0x002fda000bf06270 */
[----:B------:R-:W-:Y:S05]  /*0be0*/  @P0 EXIT ;  /* 0x000000000000094d */ /* 0x000fea0003800000 */
[----:B------:R-:W2:Y:S01]  /*0bf0*/  LDG.E R6, desc[UR8][R2.64] ;  /* 0x0000000802067981 */ /* 0x000ea2000c1e1900 */
[----:B------:R-:W0:Y:S01]  /*0c00*/  LDC.64 R4, c[0x0][0x3a0] ;  /* 0x0000e800ff047b82 */ /* 0x000e220000000a00 */
[----:B------:R-:W1:Y:S02]  /*0c10*/  LDCU UR4, c[0x0][0x3ac] ;  /* 0x00007580ff0477ac */ /* 0x000e640008000800 */
[----:B------:R-:W2:Y:S04]  /*0c20*/  LDG.E R9, desc[UR8][R2.64+0x8] ;  /* 0x0000080802097981 */ /* 0x000ea8000c1e1900 */
[----:B------:R-:W3:Y:S04]  /*0c30*/  LDG.E R8, desc[UR8][R2.64+0x4] ;  /* 0x0000040802087981 */ /* 0x000ee8000c1e1900 */
[----:B------:R-:W3:Y:S01]  /*0c40*/  LDG.E R11, desc[UR8][R2.64+0xc] ;  /* 0x00000c08020b7981 */ /* 0x000ee2000c1e1900 */
[----:B-1----:R-:W-:-:S04]  /*0c50*/  IMAD R13, R0, UR4, RZ ;  /* 0x00000004000d7c24 */ /* 0x002fc8000f8e02ff */
[----:B0-----:R-:W-:-:S05]  /*0c60*/  IMAD.WIDE R4, R13, 0x4, R4 ;  /* 0x000000040d047825 */ /* 0x001fca00078e0204 */
        /* <DEDUP_REMOVED lines=12> */
.L_x_53:
        /* <DEDUP_REMOVED lines=13> */
.L_x_59:


//--------------------- .nv.shared.reserved.0     --------------------------
	.section	.nv.shared.reserved.0,"aw",@nobits
	.weak		__nv_reservedSMEM_offset_0_alias
	.size		__nv_reservedSMEM_offset_0_alias, 0, 64
	.other		__nv_reservedSMEM_offset_0_alias,@"STO_CUDA_RESERVED_SHARED STV_DEFAULT"
__nv_reservedSMEM_offset_0_alias:
	.zero		0
	.zero		64


//--------------------- .nv.constant0._Z21fast_nms_kernel_batchPfifmii --------------------------
	.section	.nv.constant0._Z21fast_nms_kernel_batchPfifmii,"a",@progbits
	.sectionflags	@""
	.align	4
.nv.constant0._Z21fast_nms_kernel_batchPfifmii:
	.zero		928


//--------------------- .nv.constant0._Z15fast_nms_kernelPfifi --------------------------
	.section	.nv.constant0._Z15fast_nms_kernelPfifi,"a",@progbits
	.sectionflags	@""
	.align	4
.nv.constant0._Z15fast_nms_kernelPfifi:
	.zero		916


//--------------------- .nv.constant0._Z19decode_kernel_batchPfmiifS_S_mmii --------------------------
	.section	.nv.constant0._Z19decode_kernel_batchPfmiifS_S_mmii,"a",@progbits
	.sectionflags	@""
	.align	4
.nv.constant0._Z19decode_kernel_batchPfmiifS_S_mmii:
	.zero		968


//--------------------- .nv.constant0._Z13decode_kernelPfiifS_S_ii --------------------------
	.section	.nv.constant0._Z13decode_kernelPfiifS_S_ii,"a",@progbits
	.sectionflags	@""
	.align	4
.nv.constant0._Z13decode_kernelPfiifS_S_ii:
	.zero		944


//--------------------- SYMBOLS --------------------------

	.type		.nv.reservedSmem.offset0,@object
	.size		.nv.reservedSmem.offset0,0x4
